// auto-generated by cutlass_sweep.gemm — config: {"arch": "sm_90", "cluster_m": 1, "cluster_n": 1, "dtype": "e4m3", "dtype_b": "e4m3", "layout": "nt", "stages": 4, "tile_k": 128, "tile_m": 64, "tile_n": 128}
#include "cutlass/cutlass.h"
#include "cutlass/gemm/collective/collective_builder.hpp"
#include "cutlass/gemm/device/gemm_universal_adapter.h"
#include "cutlass/gemm/kernel/gemm_universal.hpp"
#include "cutlass/epilogue/collective/collective_builder.hpp"

using ElemA = cutlass::float_e4m3_t;
using ElemB = cutlass::float_e4m3_t;
using ElemCD = cutlass::float_e4m3_t;
using Acc  = float;
using TileShape    = cute::Shape<cute::_64, cute::_128, cute::_128>;
using ClusterShape = cute::Shape<cute::_1, cute::_1, cute::_1>;

using CollectiveEpilogue = typename cutlass::epilogue::collective::CollectiveBuilder<
    cutlass::arch::Sm90, cutlass::arch::OpClassTensorOp,
    TileShape, ClusterShape,
    cutlass::epilogue::collective::EpilogueTileAuto,
    Acc, Acc,
    ElemCD, cutlass::layout::RowMajor, 128 / cutlass::sizeof_bits<ElemCD>::value,
    ElemCD, cutlass::layout::RowMajor, 128 / cutlass::sizeof_bits<ElemCD>::value,
    cutlass::epilogue::collective::EpilogueScheduleAuto
  >::CollectiveOp;

using CollectiveMainloop = typename cutlass::gemm::collective::CollectiveBuilder<
    cutlass::arch::Sm90, cutlass::arch::OpClassTensorOp,
    ElemA, cutlass::layout::RowMajor, 128 / cutlass::sizeof_bits<ElemA>::value,
    ElemB, cutlass::layout::ColumnMajor, 128 / cutlass::sizeof_bits<ElemB>::value,
    Acc,
    TileShape, ClusterShape,
    cutlass::gemm::collective::StageCount<4>,
    cutlass::gemm::collective::KernelScheduleAuto
  >::CollectiveOp;

using GemmKernel = cutlass::gemm::kernel::GemmUniversal<
    cute::Shape<int,int,int,int>,
    CollectiveMainloop,
    CollectiveEpilogue
>;
using Gemm = cutlass::gemm::device::GemmUniversalAdapter<GemmKernel>;

// Force the device kernel symbol into the cubin without needing a host main.
auto* _anchor = &cutlass::device_kernel<GemmKernel>;


// ===== COMPILED SASS (sm_90a) =====

	.target	sm_90a

	.elftype	@"ET_EXEC"


//--------------------- .note.nv.tkinfo           --------------------------
	.section	.note.nv.tkinfo,"",@"SHT_NOTE"
	.sectionflags	@"SHF_NOTE_NV_TKINFO"
	.tkinfo
        /*0018*/ 	.word	0x00000002
        /*0030*/ 	.string	""
        /*0030*/ 	.string	"ptxas"
        /*0030*/ 	.string	"Cuda compilation tools, release 13.0, V13.0.88"
        /*0030*/ 	.string	"Build cuda_13.0.r13.0/compiler.36424714_0"
        /*0030*/ 	.string	"-arch sm_90a -m 64 "



//--------------------- .note.nv.cuinfo           --------------------------
	.section	.note.nv.cuinfo,"",@"SHT_NOTE"
	.sectionflags	@"SHF_NOTE_NV_CUINFO"
        /*0018*/ 	.short	0x0002
        /*001a*/ 	.short	0x005a
        /*001c*/ 	.short	0x0082
	.zero		2


//--------------------- .nv.info                  --------------------------
	.section	.nv.info,"",@"SHT_CUDA_INFO"
	.align	4


	//----- nvinfo : EIATTR_REGCOUNT
	.align		4
        /*0000*/ 	.byte	0x04, 0x2f
        /*0002*/ 	.short	(.L_12 - .L_11)
	.align		4
.L_11:
        /*0004*/ 	.word	index@(_ZN7cutlass13device_kernelINS_4gemm6kernel13GemmUniversalIN4cute5tupleIJiiiiEEENS1_10collective13CollectiveMmaINS1_37MainloopSm90TmaGmmaWarpSpecializedFP8ILi4ENS5_IJNS4_1CILi1EEESB_SB_EEENS1_32KernelTmaWarpSpecializedPingpongEEENS5_IJNSA_ILi64EEENSA_ILi128EEESG_EEENS_12float_e4m3_tENS5_IJlSB_lEEESI_SJ_NS4_8TiledMMAINS4_8MMA_AtomIJNS4_4SM904GMMA31MMA_64x128x32_F32E4M3E4M3_SS_TNILNSN_7ScaleInE1ELSP_1EEEEEENS4_6LayoutISC_NS5_IJNSA_ILi0EEEST_ST_EEEEENS5_IJNS4_10UnderscoreESW_SW_EEEEENS4_13SM90_TMA_LOADENS4_14ComposedLayoutINS4_7SwizzleILi3ELi4ELi3EEENS4_18smem_ptr_flag_bitsILi8EEENSS_INS5_IJNSA_ILi8EEESG_EEENS5_IJSG_SB_EEEEEEEvNS4_8identityESZ_S19_vS1A_EENS_8epilogue10collective6detail29Sm90TmaWarpSpecializedAdapterINS1D_15DefaultEpilogueISI_SJ_SJ_NS1C_6thread17LinearCombinationISI_Li1EffLNS1H_9ScaleType4KindE0ELNS_15FloatRoundStyleE2ESI_EENS1_15EpilogueDefaultEEEEEvvEEEEvNT_6ParamsE)
        /*0008*/ 	.word	0x000000a8


	//----- nvinfo : EIATTR_FRAME_SIZE
	.align		4
.L_12:
        /*000c*/ 	.byte	0x04, 0x11
        /*000e*/ 	.short	(.L_14 - .L_13)
	.align		4
.L_13:
        /*0010*/ 	.word	index@(_ZN7cutlass13device_kernelINS_4gemm6kernel13GemmUniversalIN4cute5tupleIJiiiiEEENS1_10collective13CollectiveMmaINS1_37MainloopSm90TmaGmmaWarpSpecializedFP8ILi4ENS5_IJNS4_1CILi1EEESB_SB_EEENS1_32KernelTmaWarpSpecializedPingpongEEENS5_IJNSA_ILi64EEENSA_ILi128EEESG_EEENS_12float_e4m3_tENS5_IJlSB_lEEESI_SJ_NS4_8TiledMMAINS4_8MMA_AtomIJNS4_4SM904GMMA31MMA_64x128x32_F32E4M3E4M3_SS_TNILNSN_7ScaleInE1ELSP_1EEEEEENS4_6LayoutISC_NS5_IJNSA_ILi0EEEST_ST_EEEEENS5_IJNS4_10UnderscoreESW_SW_EEEEENS4_13SM90_TMA_LOADENS4_14ComposedLayoutINS4_7SwizzleILi3ELi4ELi3EEENS4_18smem_ptr_flag_bitsILi8EEENSS_INS5_IJNSA_ILi8EEESG_EEENS5_IJSG_SB_EEEEEEEvNS4_8identityESZ_S19_vS1A_EENS_8epilogue10collective6detail29Sm90TmaWarpSpecializedAdapterINS1D_15DefaultEpilogueISI_SJ_SJ_NS1C_6thread17LinearCombinationISI_Li1EffLNS1H_9ScaleType4KindE0ELNS_15FloatRoundStyleE2ESI_EENS1_15EpilogueDefaultEEEEEvvEEEEvNT_6ParamsE)
        /*0014*/ 	.word	0x00000000


	//----- nvinfo : EIATTR_MIN_STACK_SIZE
	.align		4
.L_14:
        /*0018*/ 	.byte	0x04, 0x12
        /*001a*/ 	.short	(.L_16 - .L_15)
	.align		4
.L_15:
        /*001c*/ 	.word	index@(_ZN7cutlass13device_kernelINS_4gemm6kernel13GemmUniversalIN4cute5tupleIJiiiiEEENS1_10collective13CollectiveMmaINS1_37MainloopSm90TmaGmmaWarpSpecializedFP8ILi4ENS5_IJNS4_1CILi1EEESB_SB_EEENS1_32KernelTmaWarpSpecializedPingpongEEENS5_IJNSA_ILi64EEENSA_ILi128EEESG_EEENS_12float_e4m3_tENS5_IJlSB_lEEESI_SJ_NS4_8TiledMMAINS4_8MMA_AtomIJNS4_4SM904GMMA31MMA_64x128x32_F32E4M3E4M3_SS_TNILNSN_7ScaleInE1ELSP_1EEEEEENS4_6LayoutISC_NS5_IJNSA_ILi0EEEST_ST_EEEEENS5_IJNS4_10UnderscoreESW_SW_EEEEENS4_13SM90_TMA_LOADENS4_14ComposedLayoutINS4_7SwizzleILi3ELi4ELi3EEENS4_18smem_ptr_flag_bitsILi8EEENSS_INS5_IJNSA_ILi8EEESG_EEENS5_IJSG_SB_EEEEEEEvNS4_8identityESZ_S19_vS1A_EENS_8epilogue10collective6detail29Sm90TmaWarpSpecializedAdapterINS1D_15DefaultEpilogueISI_SJ_SJ_NS1C_6thread17LinearCombinationISI_Li1EffLNS1H_9ScaleType4KindE0ELNS_15FloatRoundStyleE2ESI_EENS1_15EpilogueDefaultEEEEEvvEEEEvNT_6ParamsE)
        /*0020*/ 	.word	0x00000000
.L_16:


//--------------------- .nv.compat                --------------------------
	.section	.nv.compat,"",@"SHT_CUDA_COMPAT_INFO"
	.align	4
        /*0000*/ 	.byte	0x02, 0x09, 0x01, 0x00, 0x02, 0x02, 0x04, 0x00, 0x02, 0x05, 0x05, 0x00, 0x03, 0x07, 0x01, 0x01
        /*0010*/ 	.byte	0x02, 0x03, 0x01, 0x00, 0x02, 0x06, 0x01, 0x00, 0x04, 0x0b, 0x08, 0x00, 0x00, 0x00, 0x00, 0x00
        /*0020*/ 	.byte	0x00, 0x00, 0x00, 0x00


//--------------------- .nv.info._ZN7cutlass13device_kernelINS_4gemm6kernel13GemmUniversalIN4cute5tupleIJiiiiEEENS1_10collective13CollectiveMmaINS1_37MainloopSm90TmaGmmaWarpSpecializedFP8ILi4ENS5_IJNS4_1CILi1EEESB_SB_EEENS1_32KernelTmaWarpSpecializedPingpongEEENS5_IJNSA_ILi64EEENSA_ILi128EEESG_EEENS_12float_e4m3_tENS5_IJlSB_lEEESI_SJ_NS4_8TiledMMAINS4_8MMA_AtomIJNS4_4SM904GMMA31MMA_64x128x32_F32E4M3E4M3_SS_TNILNSN_7ScaleInE1ELSP_1EEEEEENS4_6LayoutISC_NS5_IJNSA_ILi0EEEST_ST_EEEEENS5_IJNS4_10UnderscoreESW_SW_EEEEENS4_13SM90_TMA_LOADENS4_14ComposedLayoutINS4_7SwizzleILi3ELi4ELi3EEENS4_18smem_ptr_flag_bitsILi8EEENSS_INS5_IJNSA_ILi8EEESG_EEENS5_IJSG_SB_EEEEEEEvNS4_8identityESZ_S19_vS1A_EENS_8epilogue10collective6detail29Sm90TmaWarpSpecializedAdapterINS1D_15DefaultEpilogueISI_SJ_SJ_NS1C_6thread17LinearCombinationISI_Li1EffLNS1H_9ScaleType4KindE0ELNS_15FloatRoundStyleE2ESI_EENS1_15EpilogueDefaultEEEEEvvEEEEvNT_6ParamsE --------------------------
	.section	.nv.info._ZN7cutlass13device_kernelINS_4gemm6kernel13GemmUniversalIN4cute5tupleIJiiiiEEENS1_10collective13CollectiveMmaINS1_37MainloopSm90TmaGmmaWarpSpecializedFP8ILi4ENS5_IJNS4_1CILi1EEESB_SB_EEENS1_32KernelTmaWarpSpecializedPingpongEEENS5_IJNSA_ILi64EEENSA_ILi128EEESG_EEENS_12float_e4m3_tENS5_IJlSB_lEEESI_SJ_NS4_8TiledMMAINS4_8MMA_AtomIJNS4_4SM904GMMA31MMA_64x128x32_F32E4M3E4M3_SS_TNILNSN_7ScaleInE1ELSP_1EEEEEENS4_6LayoutISC_NS5_IJNSA_ILi0EEEST_ST_EEEEENS5_IJNS4_10UnderscoreESW_SW_EEEEENS4_13SM90_TMA_LOADENS4_14ComposedLayoutINS4_7SwizzleILi3ELi4ELi3EEENS4_18smem_ptr_flag_bitsILi8EEENSS_INS5_IJNSA_ILi8EEESG_EEENS5_IJSG_SB_EEEEEEEvNS4_8identityESZ_S19_vS1A_EENS_8epilogue10collective6detail29Sm90TmaWarpSpecializedAdapterINS1D_15DefaultEpilogueISI_SJ_SJ_NS1C_6thread17LinearCombinationISI_Li1EffLNS1H_9ScaleType4KindE0ELNS_15FloatRoundStyleE2ESI_EENS1_15EpilogueDefaultEEEEEvvEEEEvNT_6ParamsE,"",@"SHT_CUDA_INFO"
	.sectionflags	@""
	.align	4


	//----- nvinfo : EIATTR_CUDA_API_VERSION
	.align		4
        /*0000*/ 	.byte	0x04, 0x37
        /*0002*/ 	.short	(.L_18 - .L_17)
.L_17:
        /*0004*/ 	.word	0x00000082


	//----- nvinfo : EIATTR_KPARAM_INFO
	.align		4
.L_18:
        /*0008*/ 	.byte	0x04, 0x17
        /*000a*/ 	.short	(.L_20 - .L_19)
.L_19:
        /*000c*/ 	.word	0x00000000
        /*0010*/ 	.short	0x0000
        /*0012*/ 	.short	0x0070
        /*0014*/ 	.byte	0x00, 0xf0, 0x01, 0x10


	//----- nvinfo : EIATTR_SPARSE_MMA_MASK
	.align		4
.L_20:
        /*0018*/ 	.byte	0x03, 0x50
        /*001a*/ 	.short	0x0000


	//----- nvinfo : EIATTR_MAXREG_COUNT
	.align		4
        /*001c*/ 	.byte	0x03, 0x1b
        /*001e*/ 	.short	0x00a8


	//----- nvinfo : EIATTR_NUM_BARRIERS
	.align		4
        /*0020*/ 	.byte	0x02, 0x4c
        /*0022*/ 	.byte	0x01
	.zero		1


	//----- nvinfo : EIATTR_MERCURY_ISA_VERSION
	.align		4
        /*0024*/ 	.byte	0x03, 0x5f
        /*0026*/ 	.short	0x0101


	//----- nvinfo : EIATTR_INT_WARP_WIDE_INSTR_OFFSETS
	.align		4
        /*0028*/ 	.byte	0x04, 0x31
        /*002a*/ 	.short	(.L_22 - .L_21)


	//   ....[0]....
.L_21:
        /*002c*/ 	.word	0x00000470


	//   ....[1]....
        /*0030*/ 	.word	0x00000490


	//   ....[2]....
        /*0034*/ 	.word	0x00000510


	//   ....[3]....
        /*0038*/ 	.word	0x00000520


	//   ....[4]....
        /*003c*/ 	.word	0x00000530


	//   ....[5]....
        /*0040*/ 	.word	0x00000550


	//   ....[6]....
        /*0044*/ 	.word	0x000005b0


	//   ....[7]....
        /*0048*/ 	.word	0x000005d0


	//----- nvinfo : EIATTR_COOP_GROUP_MASK_REGIDS
	.align		4
.L_22:
        /*004c*/ 	.byte	0x04, 0x29
        /*004e*/ 	.short	(.L_24 - .L_23)


	//   ....[0]....
.L_23:
        /*0050*/ 	.word	0xffffffff


	//   ....[1]....
        /*0054*/ 	.word	0xffffffff


	//   ....[2]....
        /*0058*/ 	.word	0xffffffff


	//   ....[3]....
        /*005c*/ 	.word	0xffffffff


	//   ....[4]....
        /*0060*/ 	.word	0xffffffff


	//   ....[5]....
        /*0064*/ 	.word	0xffffffff


	//----- nvinfo : EIATTR_COOP_GROUP_INSTR_OFFSETS
	.align		4
.L_24:
        /*0068*/ 	.byte	0x04, 0x28
        /*006a*/ 	.short	(.L_26 - .L_25)


	//   ....[0]....
.L_25:
        /*006c*/ 	.word	0x00000050


	//   ....[1]....
        /*0070*/ 	.word	0x00000080


	//   ....[2]....
        /*0074*/ 	.word	0x00000180


	//   ....[3]....
        /*0078*/ 	.word	0x00000390


	//   ....[4]....
        /*007c*/ 	.word	0x000003d0


	//   ....[5]....
        /*0080*/ 	.word	0x00000410


	//----- nvinfo : EIATTR_REG_RECONFIG
	.align		4
.L_26:
        /*0084*/ 	.byte	0x01, 0x54
	.zero		2


	//----- nvinfo : EIATTR_MBARRIER_INSTR_OFFSETS
	.align		4
        /*0088*/ 	.byte	0x04, 0x39
        /*008a*/ 	.short	(.L_28 - .L_27)


	//   ....[0]....
.L_27:
        /*008c*/ 	.word	0x00000300
        /*0090*/ 	.word	0x000000ff
        /*0094*/ 	.word	0x00000000
        /*0098*/ 	.short	0x0100
        /*009a*/ 	.byte	0x09
	.zero		1


	//   ....[1]....
        /*009c*/ 	.word	0x00000310
        /*00a0*/ 	.word	0x000000ff
        /*00a4*/ 	.word	0x00000020
        /*00a8*/ 	.short	0x0100
        /*00aa*/ 	.byte	0x09
	.zero		1


	//   ....[2]....
        /*00ac*/ 	.word	0x00000320
        /*00b0*/ 	.word	0x000000ff
        /*00b4*/ 	.word	0x00000008
        /*00b8*/ 	.short	0x0100
        /*00ba*/ 	.byte	0x09
	.zero		1


	//   ....[3]....
        /*00bc*/ 	.word	0x00000330
        /*00c0*/ 	.word	0x000000ff
        /*00c4*/ 	.word	0x00000028
        /*00c8*/ 	.short	0x0100
        /*00ca*/ 	.byte	0x09
	.zero		1


	//   ....[4]....
        /*00cc*/ 	.word	0x00000340
        /*00d0*/ 	.word	0x000000ff
        /*00d4*/ 	.word	0x00000010
        /*00d8*/ 	.short	0x0100
        /*00da*/ 	.byte	0x09
	.zero		1


	//   ....[5]....
        /*00dc*/ 	.word	0x00000350
        /*00e0*/ 	.word	0x000000ff
        /*00e4*/ 	.word	0x00000030
        /*00e8*/ 	.short	0x0100
        /*00ea*/ 	.byte	0x09
	.zero		1


	//   ....[6]....
        /*00ec*/ 	.word	0x00000360
        /*00f0*/ 	.word	0x000000ff
        /*00f4*/ 	.word	0x00000018
        /*00f8*/ 	.short	0x0100
        /*00fa*/ 	.byte	0x09
	.zero		1


	//   ....[7]....
        /*00fc*/ 	.word	0x00000370
        /*0100*/ 	.word	0x000000ff
        /*0104*/ 	.word	0x00000038
        /*0108*/ 	.short	0x0100
        /*010a*/ 	.byte	0x09
	.zero		1


	//   ....[8]....
        /*010c*/ 	.word	0x000005f0
        /*0110*/ 	.word	0x000000ff
        /*0114*/ 	.word	0x00000070
        /*0118*/ 	.short	0x0100
        /*011a*/ 	.byte	0x09
	.zero		1


	//   ....[9]....
        /*011c*/ 	.word	0x00000600
        /*0120*/ 	.word	0x000000ff
        /*0124*/ 	.word	0x00000078
        /*0128*/ 	.short	0x0100
        /*012a*/ 	.byte	0x09
	.zero		1


	//   ....[10]....
        /*012c*/ 	.word	0x00000640
        /*0130*/ 	.word	0x000000ff
        /*0134*/ 	.word	0x00000050
        /*0138*/ 	.short	0x0100
        /*013a*/ 	.byte	0x0a
	.zero		1


	//   ....[11]....
        /*013c*/ 	.word	0x00000660
        /*0140*/ 	.word	0x000000ff
        /*0144*/ 	.word	0x00000058
        /*0148*/ 	.short	0x0100
        /*014a*/ 	.byte	0x0a
	.zero		1


	//   ....[12]....
        /*014c*/ 	.word	0x00000670
        /*0150*/ 	.word	0x000000ff
        /*0154*/ 	.word	0x00000060
        /*0158*/ 	.short	0x0100
        /*015a*/ 	.byte	0x0a
	.zero		1


	//   ....[13]....
        /*015c*/ 	.word	0x00000680
        /*0160*/ 	.word	0x000000ff
        /*0164*/ 	.word	0x00000068
        /*0168*/ 	.short	0x0100
        /*016a*/ 	.byte	0x0a
	.zero		1


	//   ....[14]....
        /*016c*/ 	.word	0x00001520
        /*0170*/ 	.word	0x0000000d
        /*0174*/ 	.word	0xfffffff8
        /*0178*/ 	.short	0x010a
        /*017a*/ 	.byte	0x3f
	.zero		1


	//   ....[15]....
        /*017c*/ 	.word	0x00001a00
        /*0180*/ 	.word	0x000000ff
        /*0184*/ 	.word	0x00000000
        /*0188*/ 	.short	0x010a
        /*018a*/ 	.byte	0x04
	.zero		1


	//   ....[16]....
        /*018c*/ 	.word	0x00001a40
        /*0190*/ 	.word	0x000000ff
        /*0194*/ 	.word	0x00000000
        /*0198*/ 	.short	0x010a
        /*019a*/ 	.byte	0x04
	.zero		1


	//   ....[17]....
        /*019c*/ 	.word	0x00002400
        /*01a0*/ 	.word	0x000000ff
        /*01a4*/ 	.word	0x00000000
        /*01a8*/ 	.short	0x010a
        /*01aa*/ 	.byte	0x10
	.zero		1


	//   ....[18]....
        /*01ac*/ 	.word	0x00002440
        /*01b0*/ 	.word	0x000000ff
        /*01b4*/ 	.word	0x00000000
        /*01b8*/ 	.short	0x010a
        /*01ba*/ 	.byte	0x10
	.zero		1


	//   ....[19]....
        /*01bc*/ 	.word	0x00002b70
        /*01c0*/ 	.word	0x000000ff
        /*01c4*/ 	.word	0x00000000
        /*01c8*/ 	.short	0x0101
        /*01ca*/ 	.byte	0x06
	.zero		1


	//   ....[20]....
        /*01cc*/ 	.word	0x000030d0
        /*01d0*/ 	.word	0x00000091
        /*01d4*/ 	.word	0x00000000
        /*01d8*/ 	.short	0x0101
        /*01da*/ 	.byte	0x1b
	.zero		1


	//   ....[21]....
        /*01dc*/ 	.word	0x000031b0
        /*01e0*/ 	.word	0x000000ff
        /*01e4*/ 	.word	0x00000000
        /*01e8*/ 	.short	0x0101
        /*01ea*/ 	.byte	0x04
	.zero		1


	//   ....[22]....
        /*01ec*/ 	.word	0x00003210
        /*01f0*/ 	.word	0x0000000d
        /*01f4*/ 	.word	0x00000008
        /*01f8*/ 	.short	0x010a
        /*01fa*/ 	.byte	0x3f
	.zero		1


	//   ....[23]....
        /*01fc*/ 	.word	0x00007a30
        /*0200*/ 	.word	0x0000000e
        /*0204*/ 	.word	0x00000000
        /*0208*/ 	.short	0x0101
        /*020a*/ 	.byte	0x1b
	.zero		1


	//   ....[24]....
        /*020c*/ 	.word	0x000084b0
        /*0210*/ 	.word	0x0000000d
        /*0214*/ 	.word	0x00000020
        /*0218*/ 	.short	0x010a
        /*021a*/ 	.byte	0x3f
	.zero		1


	//   ....[25]....
        /*021c*/ 	.word	0x00008840
        /*0220*/ 	.word	0x00000004
        /*0224*/ 	.word	0x00000078
        /*0228*/ 	.short	0x0101
        /*022a*/ 	.byte	0x3f
	.zero		1


	//   ....[26]....
        /*022c*/ 	.word	0x00008fb0
        /*0230*/ 	.word	0x00000005
        /*0234*/ 	.word	0x00000000
        /*0238*/ 	.short	0x010a
        /*023a*/ 	.byte	0x3f
	.zero		1


	//   ....[27]....
        /*023c*/ 	.word	0x00009030
        /*0240*/ 	.word	0x00000007
        /*0244*/ 	.word	0x00000000
        /*0248*/ 	.short	0x010a
        /*024a*/ 	.byte	0x3f
	.zero		1


	//   ....[28]....
        /*024c*/ 	.word	0x000090c0
        /*0250*/ 	.word	0x00000006
        /*0254*/ 	.word	0x00000000
        /*0258*/ 	.short	0x010a
        /*025a*/ 	.byte	0x3f
	.zero		1


	//   ....[29]....
        /*025c*/ 	.word	0x00009150
        /*0260*/ 	.word	0x00000003
        /*0264*/ 	.word	0x00000000
        /*0268*/ 	.short	0x010a
        /*026a*/ 	.byte	0x3f
	.zero		1


	//   ....[30]....
        /*026c*/ 	.word	0x000091b0
        /*0270*/ 	.word	0x0000000d
        /*0274*/ 	.word	0xfffffff8
        /*0278*/ 	.short	0x010a
        /*027a*/ 	.byte	0x3f
	.zero		1


	//   ....[31]....
        /*027c*/ 	.word	0x00009210
        /*0280*/ 	.word	0x0000000b
        /*0284*/ 	.word	0x00000000
        /*0288*/ 	.short	0x010a
        /*028a*/ 	.byte	0x3f
	.zero		1


	//   ....[32]....
        /*028c*/ 	.word	0x00009270
        /*0290*/ 	.word	0x00000092
        /*0294*/ 	.word	0x00000000
        /*0298*/ 	.short	0x010a
        /*029a*/ 	.byte	0x3f
	.zero		1


	//   ....[33]....
        /*029c*/ 	.word	0x000092c0
        /*02a0*/ 	.word	0x0000000d
        /*02a4*/ 	.word	0x00000008
        /*02a8*/ 	.short	0x010a
        /*02aa*/ 	.byte	0x3f
	.zero		1


	//   ....[34]....
        /*02ac*/ 	.word	0x00009390
        /*02b0*/ 	.word	0x0000000d
        /*02b4*/ 	.word	0x00000020
        /*02b8*/ 	.short	0x010a
        /*02ba*/ 	.byte	0x3f
	.zero		1


	//   ....[35]....
        /*02bc*/ 	.word	0x00009470
        /*02c0*/ 	.word	0x00000005
        /*02c4*/ 	.word	0x00000000
        /*02c8*/ 	.short	0x010a
        /*02ca*/ 	.byte	0x3f
	.zero		1


	//   ....[36]....
        /*02cc*/ 	.word	0x000094c0
        /*02d0*/ 	.word	0x00000007
        /*02d4*/ 	.word	0x00000000
        /*02d8*/ 	.short	0x010a
        /*02da*/ 	.byte	0x3f
	.zero		1


	//   ....[37]....
        /*02dc*/ 	.word	0x00009510
        /*02e0*/ 	.word	0x00000006
        /*02e4*/ 	.word	0x00000000
        /*02e8*/ 	.short	0x010a
        /*02ea*/ 	.byte	0x3f
	.zero		1


	//----- nvinfo : EIATTR_NUM_MBARRIERS
	.align		4
.L_28:
        /*02ec*/ 	.byte	0x03, 0x38
        /*02ee*/ 	.short	0x000e


	//----- nvinfo : EIATTR_EXIT_INSTR_OFFSETS
	.align		4
        /*02f0*/ 	.byte	0x04, 0x1c
        /*02f2*/ 	.short	(.L_30 - .L_29)


	//   ....[0]....
.L_29:
        /*02f4*/ 	.word	0x00001200


	//   ....[1]....
        /*02f8*/ 	.word	0x00001260


	//   ....[2]....
        /*02fc*/ 	.word	0x000081e0


	//   ....[3]....
        /*0300*/ 	.word	0x00008210


	//   ....[4]....
        /*0304*/ 	.word	0x000091a0


	//----- nvinfo : EIATTR_MAX_THREADS
	.align		4
.L_30:
        /*0308*/ 	.byte	0x04, 0x05
        /*030a*/ 	.short	(.L_32 - .L_31)
.L_31:
        /*030c*/ 	.word	0x00000180
        /*0310*/ 	.word	0x00000001
        /*0314*/ 	.word	0x00000001


	//----- nvinfo : EIATTR_CRS_STACK_SIZE
	.align		4
.L_32:
        /*0318*/ 	.byte	0x04, 0x1e
        /*031a*/ 	.short	(.L_34 - .L_33)
.L_33:
        /*031c*/ 	.word	0x00000000


	//----- nvinfo : EIATTR_CBANK_PARAM_SIZE
	.align		4
.L_34:
        /*0320*/ 	.byte	0x03, 0x19
        /*0322*/ 	.short	0x0470


	//----- nvinfo : EIATTR_PARAM_CBANK
	.align		4
        /*0324*/ 	.byte	0x04, 0x0a
        /*0326*/ 	.short	(.L_36 - .L_35)
	.align		4
.L_35:
        /*0328*/ 	.word	index@(.nv.constant0._ZN7cutlass13device_kernelINS_4gemm6kernel13GemmUniversalIN4cute5tupleIJiiiiEEENS1_10collective13CollectiveMmaINS1_37MainloopSm90TmaGmmaWarpSpecializedFP8ILi4ENS5_IJNS4_1CILi1EEESB_SB_EEENS1_32KernelTmaWarpSpecializedPingpongEEENS5_IJNSA_ILi64EEENSA_ILi128EEESG_EEENS_12float_e4m3_tENS5_IJlSB_lEEESI_SJ_NS4_8TiledMMAINS4_8MMA_AtomIJNS4_4SM904GMMA31MMA_64x128x32_F32E4M3E4M3_SS_TNILNSN_7ScaleInE1ELSP_1EEEEEENS4_6LayoutISC_NS5_IJNSA_ILi0EEEST_ST_EEEEENS5_IJNS4_10UnderscoreESW_SW_EEEEENS4_13SM90_TMA_LOADENS4_14ComposedLayoutINS4_7SwizzleILi3ELi4ELi3EEENS4_18smem_ptr_flag_bitsILi8EEENSS_INS5_IJNSA_ILi8EEESG_EEENS5_IJSG_SB_EEEEEEEvNS4_8identityESZ_S19_vS1A_EENS_8epilogue10collective6detail29Sm90TmaWarpSpecializedAdapterINS1D_15DefaultEpilogueISI_SJ_SJ_NS1C_6thread17LinearCombinationISI_Li1EffLNS1H_9ScaleType4KindE0ELNS_15FloatRoundStyleE2ESI_EENS1_15EpilogueDefaultEEEEEvvEEEEvNT_6ParamsE)
        /*032c*/ 	.short	0x0210
        /*032e*/ 	.short	0x0470


	//----- nvinfo : EIATTR_SW_WAR
	.align		4
.L_36:
        /*0330*/ 	.byte	0x04, 0x36
        /*0332*/ 	.short	(.L_38 - .L_37)
.L_37:
        /*0334*/ 	.word	0x00000008
.L_38:


//--------------------- .nv.callgraph             --------------------------
	.section	.nv.callgraph,"",@"SHT_CUDA_CALLGRAPH"
	.align	4
	.sectionentsize	8
	.align		4
        /*0000*/ 	.word	0x00000000
	.align		4
        /*0004*/ 	.word	0xffffffff
	.align		4
        /*0008*/ 	.word	0x00000000
	.align		4
        /*000c*/ 	.word	0xfffffffe
	.align		4
        /*0010*/ 	.word	0x00000000
	.align		4
        /*0014*/ 	.word	0xfffffffd
	.align		4
        /*0018*/ 	.word	0x00000000
	.align		4
        /*001c*/ 	.word	0xfffffffc


//--------------------- .nv.constant4             --------------------------
	.section	.nv.constant4,"a",@progbits
	.align	8
	.align		8
.nv.constant4:
        /*0000*/ 	.dword	_ZN40_INTERNAL_d31a8380_4_k_cu_7b546922_291414cuda3std3__45__cpo5beginE
	.align		8
        /*0008*/ 	.dword	_ZN40_INTERNAL_d31a8380_4_k_cu_7b546922_291414cuda3std3__45__cpo3endE
	.align		8
        /*0010*/ 	.dword	_ZN40_INTERNAL_d31a8380_4_k_cu_7b546922_291414cuda3std3__45__cpo6cbeginE
	.align		8
        /*0018*/ 	.dword	_ZN40_INTERNAL_d31a8380_4_k_cu_7b546922_291414cuda3std3__45__cpo4cendE
	.align		8
        /*0020*/ 	.dword	_ZN40_INTERNAL_d31a8380_4_k_cu_7b546922_291414cuda3std3__442_GLOBAL__N__d31a8380_4_k_cu_7b546922_291416ignoreE
	.align		8
        /*0028*/ 	.dword	_ZN40_INTERNAL_d31a8380_4_k_cu_7b546922_291414cuda3std3__419piecewise_constructE
	.align		8
        /*0030*/ 	.dword	_ZN40_INTERNAL_d31a8380_4_k_cu_7b546922_291414cuda3std3__48in_placeE
	.align		8
        /*0038*/ 	.dword	_ZN40_INTERNAL_d31a8380_4_k_cu_7b546922_291414cuda3std6ranges3__45__cpo4swapE
	.align		8
        /*0040*/ 	.dword	_ZN40_INTERNAL_d31a8380_4_k_cu_7b546922_291414cuda3std6ranges3__45__cpo9iter_moveE
	.align		8
        /*0048*/ 	.dword	_ZN40_INTERNAL_d31a8380_4_k_cu_7b546922_291414cute7productE
	.align		8
        /*0050*/ 	.dword	_ZN40_INTERNAL_d31a8380_4_k_cu_7b546922_291414cute1_E


//--------------------- .text._ZN7cutlass13device_kernelINS_4gemm6kernel13GemmUniversalIN4cute5tupleIJiiiiEEENS1_10collective13CollectiveMmaINS1_37MainloopSm90TmaGmmaWarpSpecializedFP8ILi4ENS5_IJNS4_1CILi1EEESB_SB_EEENS1_32KernelTmaWarpSpecializedPingpongEEENS5_IJNSA_ILi64EEENSA_ILi128EEESG_EEENS_12float_e4m3_tENS5_IJlSB_lEEESI_SJ_NS4_8TiledMMAINS4_8MMA_AtomIJNS4_4SM904GMMA31MMA_64x128x32_F32E4M3E4M3_SS_TNILNSN_7ScaleInE1ELSP_1EEEEEENS4_6LayoutISC_NS5_IJNSA_ILi0EEEST_ST_EEEEENS5_IJNS4_10UnderscoreESW_SW_EEEEENS4_13SM90_TMA_LOADENS4_14ComposedLayoutINS4_7SwizzleILi3ELi4ELi3EEENS4_18smem_ptr_flag_bitsILi8EEENSS_INS5_IJNSA_ILi8EEESG_EEENS5_IJSG_SB_EEEEEEEvNS4_8identityESZ_S19_vS1A_EENS_8epilogue10collective6detail29Sm90TmaWarpSpecializedAdapterINS1D_15DefaultEpilogueISI_SJ_SJ_NS1C_6thread17LinearCombinationISI_Li1EffLNS1H_9ScaleType4KindE0ELNS_15FloatRoundStyleE2ESI_EENS1_15EpilogueDefaultEEEEEvvEEEEvNT_6ParamsE --------------------------
	.section	.text._ZN7cutlass13device_kernelINS_4gemm6kernel13GemmUniversalIN4cute5tupleIJiiiiEEENS1_10collective13CollectiveMmaINS1_37MainloopSm90TmaGmmaWarpSpecializedFP8ILi4ENS5_IJNS4_1CILi1EEESB_SB_EEENS1_32KernelTmaWarpSpecializedPingpongEEENS5_IJNSA_ILi64EEENSA_ILi128EEESG_EEENS_12float_e4m3_tENS5_IJlSB_lEEESI_SJ_NS4_8TiledMMAINS4_8MMA_AtomIJNS4_4SM904GMMA31MMA_64x128x32_F32E4M3E4M3_SS_TNILNSN_7ScaleInE1ELSP_1EEEEEENS4_6LayoutISC_NS5_IJNSA_ILi0EEEST_ST_EEEEENS5_IJNS4_10UnderscoreESW_SW_EEEEENS4_13SM90_TMA_LOADENS4_14ComposedLayoutINS4_7SwizzleILi3ELi4ELi3EEENS4_18smem_ptr_flag_bitsILi8EEENSS_INS5_IJNSA_ILi8EEESG_EEENS5_IJSG_SB_EEEEEEEvNS4_8identityESZ_S19_vS1A_EENS_8epilogue10collective6detail29Sm90TmaWarpSpecializedAdapterINS1D_15DefaultEpilogueISI_SJ_SJ_NS1C_6thread17LinearCombinationISI_Li1EffLNS1H_9ScaleType4KindE0ELNS_15FloatRoundStyleE2ESI_EENS1_15EpilogueDefaultEEEEEvvEEEEvNT_6ParamsE,"ax",@progbits
	.align	128
.text._ZN7cutlass13device_kernelINS_4gemm6kernel13GemmUniversalIN4cute5tupleIJiiiiEEENS1_10collective13CollectiveMmaINS1_37MainloopSm90TmaGmmaWarpSpecializedFP8ILi4ENS5_IJNS4_1CILi1EEESB_SB_EEENS1_32KernelTmaWarpSpecializedPingpongEEENS5_IJNSA_ILi64EEENSA_ILi128EEESG_EEENS_12float_e4m3_tENS5_IJlSB_lEEESI_SJ_NS4_8TiledMMAINS4_8MMA_AtomIJNS4_4SM904GMMA31MMA_64x128x32_F32E4M3E4M3_SS_TNILNSN_7ScaleInE1ELSP_1EEEEEENS4_6LayoutISC_NS5_IJNSA_ILi0EEEST_ST_EEEEENS5_IJNS4_10UnderscoreESW_SW_EEEEENS4_13SM90_TMA_LOADENS4_14ComposedLayoutINS4_7SwizzleILi3ELi4ELi3EEENS4_18smem_ptr_flag_bitsILi8EEENSS_INS5_IJNSA_ILi8EEESG_EEENS5_IJSG_SB_EEEEEEEvNS4_8identityESZ_S19_vS1A_EENS_8epilogue10collective6detail29Sm90TmaWarpSpecializedAdapterINS1D_15DefaultEpilogueISI_SJ_SJ_NS1C_6thread17LinearCombinationISI_Li1EffLNS1H_9ScaleType4KindE0ELNS_15FloatRoundStyleE2ESI_EENS1_15EpilogueDefaultEEEEEvvEEEEvNT_6ParamsE:
        .type           _ZN7cutlass13device_kernelINS_4gemm6kernel13GemmUniversalIN4cute5tupleIJiiiiEEENS1_10collective13CollectiveMmaINS1_37MainloopSm90TmaGmmaWarpSpecializedFP8ILi4ENS5_IJNS4_1CILi1EEESB_SB_EEENS1_32KernelTmaWarpSpecializedPingpongEEENS5_IJNSA_ILi64EEENSA_ILi128EEESG_EEENS_12float_e4m3_tENS5_IJlSB_lEEESI_SJ_NS4_8TiledMMAINS4_8MMA_AtomIJNS4_4SM904GMMA31MMA_64x128x32_F32E4M3E4M3_SS_TNILNSN_7ScaleInE1ELSP_1EEEEEENS4_6LayoutISC_NS5_IJNSA_ILi0EEEST_ST_EEEEENS5_IJNS4_10UnderscoreESW_SW_EEEEENS4_13SM90_TMA_LOADENS4_14ComposedLayoutINS4_7SwizzleILi3ELi4ELi3EEENS4_18smem_ptr_flag_bitsILi8EEENSS_INS5_IJNSA_ILi8EEESG_EEENS5_IJSG_SB_EEEEEEEvNS4_8identityESZ_S19_vS1A_EENS_8epilogue10collective6detail29Sm90TmaWarpSpecializedAdapterINS1D_15DefaultEpilogueISI_SJ_SJ_NS1C_6thread17LinearCombinationISI_Li1EffLNS1H_9ScaleType4KindE0ELNS_15FloatRoundStyleE2ESI_EENS1_15EpilogueDefaultEEEEEvvEEEEvNT_6ParamsE,@function
        .size           _ZN7cutlass13device_kernelINS_4gemm6kernel13GemmUniversalIN4cute5tupleIJiiiiEEENS1_10collective13CollectiveMmaINS1_37MainloopSm90TmaGmmaWarpSpecializedFP8ILi4ENS5_IJNS4_1CILi1EEESB_SB_EEENS1_32KernelTmaWarpSpecializedPingpongEEENS5_IJNSA_ILi64EEENSA_ILi128EEESG_EEENS_12float_e4m3_tENS5_IJlSB_lEEESI_SJ_NS4_8TiledMMAINS4_8MMA_AtomIJNS4_4SM904GMMA31MMA_64x128x32_F32E4M3E4M3_SS_TNILNSN_7ScaleInE1ELSP_1EEEEEENS4_6LayoutISC_NS5_IJNSA_ILi0EEEST_ST_EEEEENS5_IJNS4_10UnderscoreESW_SW_EEEEENS4_13SM90_TMA_LOADENS4_14ComposedLayoutINS4_7SwizzleILi3ELi4ELi3EEENS4_18smem_ptr_flag_bitsILi8EEENSS_INS5_IJNSA_ILi8EEESG_EEENS5_IJSG_SB_EEEEEEEvNS4_8identityESZ_S19_vS1A_EENS_8epilogue10collective6detail29Sm90TmaWarpSpecializedAdapterINS1D_15DefaultEpilogueISI_SJ_SJ_NS1C_6thread17LinearCombinationISI_Li1EffLNS1H_9ScaleType4KindE0ELNS_15FloatRoundStyleE2ESI_EENS1_15EpilogueDefaultEEEEEvvEEEEvNT_6ParamsE,(.L_x_203 - _ZN7cutlass13device_kernelINS_4gemm6kernel13GemmUniversalIN4cute5tupleIJiiiiEEENS1_10collective13CollectiveMmaINS1_37MainloopSm90TmaGmmaWarpSpecializedFP8ILi4ENS5_IJNS4_1CILi1EEESB_SB_EEENS1_32KernelTmaWarpSpecializedPingpongEEENS5_IJNSA_ILi64EEENSA_ILi128EEESG_EEENS_12float_e4m3_tENS5_IJlSB_lEEESI_SJ_NS4_8TiledMMAINS4_8MMA_AtomIJNS4_4SM904GMMA31MMA_64x128x32_F32E4M3E4M3_SS_TNILNSN_7ScaleInE1ELSP_1EEEEEENS4_6LayoutISC_NS5_IJNSA_ILi0EEEST_ST_EEEEENS5_IJNS4_10UnderscoreESW_SW_EEEEENS4_13SM90_TMA_LOADENS4_14ComposedLayoutINS4_7SwizzleILi3ELi4ELi3EEENS4_18smem_ptr_flag_bitsILi8EEENSS_INS5_IJNSA_ILi8EEESG_EEENS5_IJSG_SB_EEEEEEEvNS4_8identityESZ_S19_vS1A_EENS_8epilogue10collective6detail29Sm90TmaWarpSpecializedAdapterINS1D_15DefaultEpilogueISI_SJ_SJ_NS1C_6thread17LinearCombinationISI_Li1EffLNS1H_9ScaleType4KindE0ELNS_15FloatRoundStyleE2ESI_EENS1_15EpilogueDefaultEEEEEvvEEEEvNT_6ParamsE)
        .other          _ZN7cutlass13device_kernelINS_4gemm6kernel13GemmUniversalIN4cute5tupleIJiiiiEEENS1_10collective13CollectiveMmaINS1_37MainloopSm90TmaGmmaWarpSpecializedFP8ILi4ENS5_IJNS4_1CILi1EEESB_SB_EEENS1_32KernelTmaWarpSpecializedPingpongEEENS5_IJNSA_ILi64EEENSA_ILi128EEESG_EEENS_12float_e4m3_tENS5_IJlSB_lEEESI_SJ_NS4_8TiledMMAINS4_8MMA_AtomIJNS4_4SM904GMMA31MMA_64x128x32_F32E4M3E4M3_SS_TNILNSN_7ScaleInE1ELSP_1EEEEEENS4_6LayoutISC_NS5_IJNSA_ILi0EEEST_ST_EEEEENS5_IJNS4_10UnderscoreESW_SW_EEEEENS4_13SM90_TMA_LOADENS4_14ComposedLayoutINS4_7SwizzleILi3ELi4ELi3EEENS4_18smem_ptr_flag_bitsILi8EEENSS_INS5_IJNSA_ILi8EEESG_EEENS5_IJSG_SB_EEEEEEEvNS4_8identityESZ_S19_vS1A_EENS_8epilogue10collective6detail29Sm90TmaWarpSpecializedAdapterINS1D_15DefaultEpilogueISI_SJ_SJ_NS1C_6thread17LinearCombinationISI_Li1EffLNS1H_9ScaleType4KindE0ELNS_15FloatRoundStyleE2ESI_EENS1_15EpilogueDefaultEEEEEvvEEEEvNT_6ParamsE,@"STO_CUDA_ENTRY STV_DEFAULT"
_ZN7cutlass13device_kernelINS_4gemm6kernel13GemmUniversalIN4cute5tupleIJiiiiEEENS1_10collective13CollectiveMmaINS1_37MainloopSm90TmaGmmaWarpSpecializedFP8ILi4ENS5_IJNS4_1CILi1EEESB_SB_EEENS1_32KernelTmaWarpSpecializedPingpongEEENS5_IJNSA_ILi64EEENSA_ILi128EEESG_EEENS_12float_e4m3_tENS5_IJlSB_lEEESI_SJ_NS4_8TiledMMAINS4_8MMA_AtomIJNS4_4SM904GMMA31MMA_64x128x32_F32E4M3E4M3_SS_TNILNSN_7ScaleInE1ELSP_1EEEEEENS4_6LayoutISC_NS5_IJNSA_ILi0EEEST_ST_EEEEENS5_IJNS4_10UnderscoreESW_SW_EEEEENS4_13SM90_TMA_LOADENS4_14ComposedLayoutINS4_7SwizzleILi3ELi4ELi3EEENS4_18smem_ptr_flag_bitsILi8EEENSS_INS5_IJNSA_ILi8EEESG_EEENS5_IJSG_SB_EEEEEEEvNS4_8identityESZ_S19_vS1A_EENS_8epilogue10collective6detail29Sm90TmaWarpSpecializedAdapterINS1D_15DefaultEpilogueISI_SJ_SJ_NS1C_6thread17LinearCombinationISI_Li1EffLNS1H_9ScaleType4KindE0ELNS_15FloatRoundStyleE2ESI_EENS1_15EpilogueDefaultEEEEEvvEEEEvNT_6ParamsE:
[----:B------:R-:W-:Y:S01]  /*0000*/  LDC R1, c[0x0][0x28] ;  /* 0x00000a00ff017b82 */ /* 0x000fe20000000800 */
[----:B------:R-:W0:Y:S01]  /*0010*/  S2R R8, SR_TID.X ;  /* 0x0000000000087919 */ /* 0x000e220000002100 */
[----:B------:R-:W-:Y:S01]  /*0020*/  ELECT P0, URZ, PT ;  /* 0x00000000003f782f */ /* 0x000fe20003800000 */
[----:B------:R-:W-:Y:S01]  /*0030*/  BSSY B0, `(.L_x_0) ;  /* 0x0000014000007945 */ /* 0x000fe20003800000 */
[----:B0-----:R-:W-:-:S05]  /*0040*/  SHF.R.U32.HI R0, RZ, 0x5, R8 ;  /* 0x00000005ff007819 */ /* 0x001fca0000011608 */
[----:B------:R-:W0:Y:S02]  /*0050*/  SHFL.IDX PT, R2, R0, RZ, 0x1f ;  /* 0x00001fff00027589 */ /* 0x000e2400000e0000 */
[----:B0-----:R-:W-:Y:S02]  /*0060*/  R2UR UR8, R2 ;  /* 0x00000000020872ca */ /* 0x001fe400000e0000 */
[----:B------:R-:W-:-:S05]  /*0070*/  SHF.R.U32.HI R2, RZ, 0x7, R8 ;  /* 0x00000007ff027819 */ /* 0x000fca0000011608 */
[----:B------:R0:W1:Y:S06]  /*0080*/  SHFL.IDX PT, R3, R2, RZ, 0x1f ;  /* 0x00001fff02037589 */ /* 0x00006c00000e0000 */
[----:B------:R-:W-:Y:S02]  /*0090*/  USHF.R.S32.HI UR4, URZ, 0x1f, UR8 ;  /* 0x0000001f3f047899 */ /* 0x000fe40008011408 */
[----:B------:R-:W-:Y:S02]  /*00a0*/  ISETP.NE.OR P0, PT, RZ, UR8, !P0 ;  /* 0x00000008ff007c0c */ /* 0x000fe4000c705670 */
[----:B------:R-:W-:-:S04]  /*00b0*/  ULEA.HI UR4, UR4, UR8, URZ, 0x2 ;  /* 0x0000000804047291 */ /* 0x000fc8000f8f103f */
[----:B------:R-:W-:-:S04]  /*00c0*/  ULOP3.LUT UR4, UR4, 0xfffffffc, URZ, 0xc0, !UPT ;  /* 0xfffffffc04047892 */ /* 0x000fc8000f8ec03f */
[----:B------:R-:W-:-:S03]  /*00d0*/  UIADD3 UR8, UR8, -UR4, URZ ;  /* 0x8000000408087290 */ /* 0x000fc6000fffe03f */
[----:B0-----:R-:W-:Y:S09]  /*00e0*/  @P0 BRA `(.L_x_1) ;  /* 0x0000000000200947 */ /* 0x001ff20003800000 */
[----:B------:R-:W-:Y:S02]  /*00f0*/  ULDC.64 UR4, c[0x0][0x198] ;  /* 0x0000660000047ab9 */ /* 0x000fe40000000a00 */
[----:B------:R-:W-:Y:S02]  /*0100*/  UIADD3 UR6, UP0, UR4, 0xf0, URZ ;  /* 0x000000f004067890 */ /* 0x000fe4000ff1e03f */
[----:B------:R-:W-:Y:S02]  /*0110*/  UIADD3 UR4, UP1, UR4, 0x1f0, URZ ;  /* 0x000001f004047890 */ /* 0x000fe4000ff3e03f */
[----:B------:R-:W-:Y:S02]  /*0120*/  UIADD3.X UR7, URZ, UR5, URZ, UP0, !UPT ;  /* 0x000000053f077290 */ /* 0x000fe400087fe43f */
[----:B------:R-:W-:-:S07]  /*0130*/  UIADD3.X UR5, URZ, UR5, URZ, UP1, !UPT ;  /* 0x000000053f057290 */ /* 0x000fce0008ffe43f */
[----:B------:R0:W-:Y:S02]  /*0140*/  UTMACCTL.PF [UR6] ;  /* 0x00000000060079b9 */ /* 0x0001e40008040000 */
[----:B------:R0:W-:Y:S02]  /*0150*/  UTMACCTL.PF [UR4] ;  /* 0x00000000040079b9 */ /* 0x0001e40008040000 */
[----:B0-----:R-:W-:Y:S01]  /*0160*/  NOP ;  /* 0x0000000000007918 */ /* 0x001fe20000000000 */
.L_x_1:
[----:B------:R-:W-:Y:S05]  /*0170*/  BSYNC B0 ;  /* 0x0000000000007941 */ /* 0x000fea0003800000 */
.L_x_0:
[----:B------:R-:W0:Y:S01]  /*0180*/  SHFL.IDX PT, R4, R0, RZ, 0x1f ;  /* 0x00001fff00047589 */ /* 0x000e2200000e0000 */
[----:B-1----:R-:W-:Y:S01]  /*0190*/  R2UR UR16, R3 ;  /* 0x00000000031072ca */ /* 0x002fe200000e0000 */
[----:B------:R-:W-:-:S04]  /*01a0*/  UISETP.NE.AND UP0, UPT, UR8, 0x3, UPT ;  /* 0x000000030800788c */ /* 0x000fc8000bf05270 */
[----:B------:R-:W-:-:S08]  /*01b0*/  UISETP.EQ.OR UP0, UPT, UR8, URZ, !UP0 ;  /* 0x0000003f0800728c */ /* 0x000fd0000c702670 */
[----:B------:R-:W-:Y:S02]  /*01c0*/  UIADD3 UR24, UR16, -0x1, URZ ;  /* 0xffffffff10187890 */ /* 0x000fe4000fffe03f */
[----:B------:R-:W-:Y:S02]  /*01d0*/  UISETP.EQ.AND UP0, UPT, UR16, URZ, UP0 ;  /* 0x0000003f1000728c */ /* 0x000fe40008702270 */
[----:B------:R-:W-:Y:S02]  /*01e0*/  UISETP.GE.U32.AND UP1, UPT, UR24, 0x2, UPT ;  /* 0x000000021800788c */ /* 0x000fe4000bf26070 */
[----:B------:R-:W-:Y:S01]  /*01f0*/  USEL UR13, URZ, 0x1, !UP0 ;  /* 0x000000013f0d7887 */ /* 0x000fe2000c000000 */
[----:B0-----:R-:W-:-:S03]  /*0200*/  ISETP.NE.AND P0, PT, R4, RZ, PT ;  /* 0x000000ff0400720c */ /* 0x001fc60003f05270 */
[----:B------:R-:W-:-:S10]  /*0210*/  USEL UR13, UR13, 0x2, UP1 ;  /* 0x000000020d0d7887 */ /* 0x000fd40008800000 */
[----:B------:R-:W-:Y:S05]  /*0220*/  @P0 BRA `(.L_x_2) ;  /* 0x0000000000580947 */ /* 0x000fea0003800000 */
[----:B------:R-:W0:Y:S01]  /*0230*/  S2UR UR9, SR_CgaCtaId ;  /* 0x00000000000979c3 */ /* 0x000e220000008800 */
[----:B------:R-:W-:Y:S01]  /*0240*/  UMOV UR4, 0x400 ;  /* 0x0000040000047882 */ /* 0x000fe20000000000 */
[----:B------:R-:W-:Y:S01]  /*0250*/  UMOV UR5, 0x1 ;  /* 0x0000000100057882 */ /* 0x000fe20000000000 */
[----:B------:R-:W-:Y:S01]  /*0260*/  UMOV UR6, 0x80 ;  /* 0x0000008000067882 */ /* 0x000fe20000000000 */
[----:B------:R-:W-:Y:S01]  /*0270*/  ELECT P0, URZ, PT ;  /* 0x00000000003f782f */ /* 0x000fe20003800000 */
[----:B------:R-:W-:-:S04]  /*0280*/  UIADD3 UR6, -UR6, 0x100000, URZ ;  /* 0x0010000006067890 */ /* 0x000fc8000fffe13f */
[----:B------:R-:W-:Y:S02]  /*0290*/  USHF.L.U32 UR7, UR6, 0xb, URZ ;  /* 0x0000000b06077899 */ /* 0x000fe4000800063f */
[----:B------:R-:W-:Y:S02]  /*02a0*/  USHF.L.U32 UR6, UR6, 0x1, URZ ;  /* 0x0000000106067899 */ /* 0x000fe4000800063f */
[----:B0-----:R-:W-:Y:S02]  /*02b0*/  ULEA UR9, UR9, UR4, 0x18 ;  /* 0x0000000409097291 */ /* 0x001fe4000f8ec03f */
[----:B------:R-:W-:-:S04]  /*02c0*/  UIADD3 UR4, -UR5, 0x100000, URZ ;  /* 0x0010000005047890 */ /* 0x000fc8000fffe13f */
[----:B------:R-:W-:Y:S02]  /*02d0*/  USHF.L.U32 UR5, UR4, 0xb, URZ ;  /* 0x0000000b04057899 */ /* 0x000fe4000800063f */
[----:B------:R-:W-:Y:S01]  /*02e0*/  USHF.L.U32 UR4, UR4, 0x1, URZ ;  /* 0x0000000104047899 */ /* 0x000fe2000800063f */
[----:B------:R-:W0:Y:S11]  /*02f0*/  FENCE.VIEW.ASYNC.S ;  /* 0x00000000000073c6 */ /* 0x000e360000000000 */
[----:B0-----:R0:W1:Y:S01]  /*0300*/  SYNCS.EXCH.64 URZ, [UR9], UR4 ;  /* 0x00000004093f75b2 */ /* 0x0010620008000100 */
[----:B------:R0:W2:Y:S01]  /*0310*/  SYNCS.EXCH.64 URZ, [UR9+0x20], UR6 ;  /* 0x00002006093f75b2 */ /* 0x0000a20008000100 */
[----:B------:R0:W3:Y:S01]  /*0320*/  SYNCS.EXCH.64 URZ, [UR9+0x8], UR4 ;  /* 0x00000804093f75b2 */ /* 0x0000e20008000100 */
[----:B------:R0:W4:Y:S01]  /*0330*/  SYNCS.EXCH.64 URZ, [UR9+0x28], UR6 ;  /* 0x00002806093f75b2 */ /* 0x0001220008000100 */
[----:B------:R0:W0:Y:S01]  /*0340*/  SYNCS.EXCH.64 URZ, [UR9+0x10], UR4 ;  /* 0x00001004093f75b2 */ /* 0x0000220008000100 */
[----:B------:R0:W0:Y:S01]  /*0350*/  SYNCS.EXCH.64 URZ, [UR9+0x30], UR6 ;  /* 0x00003006093f75b2 */ /* 0x0000220008000100 */
[----:B------:R0:W0:Y:S01]  /*0360*/  SYNCS.EXCH.64 URZ, [UR9+0x18], UR4 ;  /* 0x00001804093f75b2 */ /* 0x0000220008000100 */
[----:B------:R0:W0:Y:S01]  /*0370*/  SYNCS.EXCH.64 URZ, [UR9+0x38], UR6 ;  /* 0x00003806093f75b2 */ /* 0x0000220008000100 */
[----:B------:R-:W-:Y:S01]  /*0380*/  NOP ;  /* 0x0000000000007918 */ /* 0x000fe20000000000 */
.L_x_2:
[----:B------:R-:W5:Y:S01]  /*0390*/  SHFL.IDX PT, R4, R0, RZ, 0x1f ;  /* 0x00001fff00047589 */ /* 0x000f6200000e0000 */
[----:B------:R-:W-:Y:S01]  /*03a0*/  ELECT P0, URZ, PT ;  /* 0x00000000003f782f */ /* 0x000fe20003800000 */
[----:B------:R-:W-:Y:S01]  /*03b0*/  NOP ;  /* 0x0000000000007918 */ /* 0x000fe20000000000 */
[----:B------:R-:W-:Y:S01]  /*03c0*/  ELECT P1, URZ, PT ;  /* 0x00000000003f782f */ /* 0x000fe20003820000 */
[----:B------:R-:W1:Y:S01]  /*03d0*/  SHFL.IDX PT, R3, R0, RZ, 0x1f ;  /* 0x00001fff00037589 */ /* 0x000e6200000e0000 */
[----:B0-----:R-:W-:Y:S01]  /*03e0*/  UMOV UR4, 0x20 ;  /* 0x0000002000047882 */ /* 0x001fe20000000000 */
[----:B------:R-:W-:Y:S01]  /*03f0*/  UMOV UR12, 0x80 ;  /* 0x00000080000c7882 */ /* 0x000fe20000000000 */
[----:B------:R-:W-:Y:S01]  /*0400*/  NOP ;  /* 0x0000000000007918 */ /* 0x000fe20000000000 */
[----:B------:R0:W0:Y:S01]  /*0410*/  SHFL.IDX PT, R13, R2, RZ, 0x1f ;  /* 0x00001fff020d7589 */ /* 0x00002200000e0000 */
[----:B------:R-:W-:Y:S01]  /*0420*/  ULDC.64 UR22, c[0x0][0x208] ;  /* 0x0000820000167ab9 */ /* 0x000fe20000000a00 */
[----:B-----5:R-:W-:-:S02]  /*0430*/  ISETP.NE.OR P0, PT, R4, RZ, !P0 ;  /* 0x000000ff0400720c */ /* 0x020fc40004705670 */
[----:B-1----:R-:W-:Y:S02]  /*0440*/  ISETP.NE.OR P1, PT, R3, RZ, !P1 ;  /* 0x000000ff0300720c */ /* 0x002fe40004f25670 */
[----:B------:R-:W-:-:S04]  /*0450*/  SHF.R.S32.HI R3, RZ, 0x1f, R8 ;  /* 0x0000001fff037819 */ /* 0x000fc80000011408 */
[----:B------:R-:W-:-:S05]  /*0460*/  LEA.HI R3, R3, R8, RZ, 0x7 ;  /* 0x0000000803037211 */ /* 0x000fca00078f38ff */
[----:B------:R-:W-:Y:S01]  /*0470*/  VOTEU.ALL UP0, P0 ;  /* 0x00000000003f7886 */ /* 0x000fe20000000000 */
[----:B------:R-:W-:Y:S01]  /*0480*/  LOP3.LUT R3, R3, 0xffffff80, RZ, 0xc0, !PT ;  /* 0xffffff8003037812 */ /* 0x000fe200078ec0ff */
[----:B------:R-:W-:-:S03]  /*0490*/  VOTEU.ALL UP1, P1 ;  /* 0x00000000003f7886 */ /* 0x000fc60000820000 */
[----:B------:R-:W1:Y:S01]  /*04a0*/  @!UP0 S2UR UR7, SR_CgaCtaId ;  /* 0x00000000000789c3 */ /* 0x000e620000008800 */
[----:B------:R-:W-:Y:S01]  /*04b0*/  @!UP0 UMOV UR6, 0x400 ;  /* 0x0000040000068882 */ /* 0x000fe20000000000 */
[----:B------:R-:W-:-:S04]  /*04c0*/  @!UP0 UIADD3 UR4, -UR4, 0x100000, URZ ;  /* 0x0010000004048890 */ /* 0x000fc8000fffe13f */
[----:B------:R-:W-:Y:S02]  /*04d0*/  @!UP0 USHF.L.U32 UR5, UR4, 0xb, URZ ;  /* 0x0000000b04058899 */ /* 0x000fe4000800063f */
[----:B------:R-:W-:Y:S01]  /*04e0*/  @!UP0 USHF.L.U32 UR4, UR4, 0x1, URZ ;  /* 0x0000000104048899 */ /* 0x000fe2000800063f */
[----:B------:R-:W-:Y:S01]  /*04f0*/  IMAD.IADD R12, R8, 0x1, -R3 ;  /* 0x00000001080c7824 */ /* 0x000fe200078e0a03 */
[----:B------:R-:W-:Y:S01]  /*0500*/  @!UP1 UMOV UR10, 0x400 ;  /* 0x00000400000a9882 */ /* 0x000fe20000000000 */
[----:B------:R-:W-:Y:S01]  /*0510*/  VOTEU.ALL UP2, P1 ;  /* 0x00000000003f7886 */ /* 0x000fe20000840000 */
[----:B------:R-:W-:Y:S01]  /*0520*/  VOTEU.ALL UP3, P1 ;  /* 0x00000000003f7886 */ /* 0x000fe20000860000 */
[----:B------:R-:W-:Y:S01]  /*0530*/  VOTEU.ALL UP4, P1 ;  /* 0x00000000003f7886 */ /* 0x000fe20000880000 */
[----:B------:R-:W5:Y:S01]  /*0540*/  @!UP1 S2UR UR11, SR_CgaCtaId ;  /* 0x00000000000b99c3 */ /* 0x000f620000008800 */
[----:B------:R-:W-:Y:S01]  /*0550*/  VOTEU.ALL UP5, P1 ;  /* 0x00000000003f7886 */ /* 0x000fe200008a0000 */
[----:B------:R-:W-:Y:S01]  /*0560*/  ISETP.NE.AND P1, PT, RZ, UR16, PT ;  /* 0x00000010ff007c0c */ /* 0x000fe2000bf25270 */
[----:B-1----:R-:W-:-:S02]  /*0570*/  @!UP0 ULEA UR9, UR7, UR6, 0x18 ;  /* 0x0000000607098291 */ /* 0x002fc4000f8ec03f */
[----:B------:R-:W-:-:S04]  /*0580*/  @!UP1 UIADD3 UR6, -UR12, 0x100000, URZ ;  /* 0x001000000c069890 */ /* 0x000fc8000fffe13f */
[----:B------:R-:W-:Y:S02]  /*0590*/  @!UP1 USHF.L.U32 UR7, UR6, 0xb, URZ ;  /* 0x0000000b06079899 */ /* 0x000fe4000800063f */
[----:B------:R-:W-:Y:S01]  /*05a0*/  @!UP1 USHF.L.U32 UR6, UR6, 0x1, URZ ;  /* 0x0000000106069899 */ /* 0x000fe2000800063f */
[----:B------:R-:W-:Y:S01]  /*05b0*/  VOTEU.ALL UP0, P0 ;  /* 0x00000000003f7886 */ /* 0x000fe20000000000 */
[----:B-----5:R-:W-:Y:S01]  /*05c0*/  @!UP1 ULEA UR10, UR11, UR10, 0x18 ;  /* 0x0000000a0b0a9291 */ /* 0x020fe2000f8ec03f */
[----:B------:R-:W-:Y:S01]  /*05d0*/  VOTEU.ALL UP1, P0 ;  /* 0x00000000003f7886 */ /* 0x000fe20000020000 */
[----:B------:R-:W1:Y:S02]  /*05e0*/  FENCE.VIEW.ASYNC.S ;  /* 0x00000000000073c6 */ /* 0x000e640000000000 */
[----:B-1----:R-:W2:Y:S02]  /*05f0*/  @!UP0 SYNCS.EXCH.64 URZ, [UR9+0x70], UR4 ;  /* 0x00007004093f85b2 */ /* 0x002ea40008000100 */
[----:B------:R1:W2:Y:S01]  /*0600*/  @!UP1 SYNCS.EXCH.64 URZ, [UR9+0x78], UR4 ;  /* 0x00007804093f95b2 */ /* 0x0002a20008000100 */
[----:B------:R-:W-:Y:S01]  /*0610*/  NOP ;  /* 0x0000000000007918 */ /* 0x000fe20000000000 */
[----:B-1----:R-:W-:-:S02]  /*0620*/  ULDC.64 UR4, c[0x0][0x598] ;  /* 0x0001660000047ab9 */ /* 0x002fc40000000a00 */
[----:B------:R-:W-:Y:S02]  /*0630*/  ISETP.NE.U32.AND P0, PT, RZ, UR4, PT ;  /* 0x00000004ff007c0c */ /* 0x000fe4000bf05070 */
[----:B------:R1:W2:Y:S02]  /*0640*/  @!UP2 SYNCS.EXCH.64 URZ, [UR10+0x50], UR6 ;  /* 0x000050060a3fa5b2 */ /* 0x0002a40008000100 */
[----:B------:R-:W-:Y:S01]  /*0650*/  ISETP.NE.AND.EX P0, PT, RZ, UR5, PT, P0 ;  /* 0x00000005ff007c0c */ /* 0x000fe2000bf05300 */
[----:B------:R1:W2:Y:S01]  /*0660*/  @!UP3 SYNCS.EXCH.64 URZ, [UR10+0x58], UR6 ;  /* 0x000058060a3fb5b2 */ /* 0x0002a20008000100 */
[----:B------:R1:W2:Y:S01]  /*0670*/  @!UP4 SYNCS.EXCH.64 URZ, [UR10+0x60], UR6 ;  /* 0x000060060a3fc5b2 */ /* 0x0002a20008000100 */
[----:B------:R1:W2:Y:S01]  /*0680*/  @!UP5 SYNCS.EXCH.64 URZ, [UR10+0x68], UR6 ;  /* 0x000068060a3fd5b2 */ /* 0x0002a20008000100 */
[----:B------:R-:W-:Y:S01]  /*0690*/  NOP ;  /* 0x0000000000007918 */ /* 0x000fe20000000000 */
[----:B--234-:R-:W-:Y:S08]  /*06a0*/  BAR.SYNC.DEFER_BLOCKING 0x0 ;  /* 0x0000000000007b1d */ /* 0x01cff00000010000 */
[----:B01----:R-:W-:Y:S05]  /*06b0*/  @!P0 BRA `(.L_x_3) ;  /* 0x00000000001c8947 */ /* 0x003fea0003800000 */
[----:B------:R-:W0:Y:S02]  /*06c0*/  LDC.64 R2, c[0x0][0x598] ;  /* 0x00016600ff027b82 */ /* 0x000e240000000a00 */
[----:B0-----:R-:W2:Y:S02]  /*06d0*/  LDG.E.64 R2, desc[UR22][R2.64] ;  /* 0x0000001602027981 */ /* 0x001ea4000c1e1b00 */
[----:B--2---:R-:W-:-:S04]  /*06e0*/  ISETP.NE.U32.AND P0, PT, R2, RZ, PT ;  /* 0x000000ff0200720c */ /* 0x004fc80003f05070 */
[----:B------:R-:W-:-:S13]  /*06f0*/  ISETP.NE.AND.EX P0, PT, R3, RZ, PT, P0 ;  /* 0x000000ff0300720c */ /* 0x000fda0003f05300 */
[----:B------:R-:W-:Y:S05]  /*0700*/  @!P0 BRA `(.L_x_3) ;  /* 0x0000000000088947 */ /* 0x000fea0003800000 */
[----:B------:R2:W5:Y:S01]  /*0710*/  LD.E R6, desc[UR22][R2.64] ;  /* 0x0000001602067980 */ /* 0x000562000c101900 */
[----:B------:R-:W-:Y:S05]  /*0720*/  BRA `(.L_x_4) ;  /* 0x0000000000207947 */ /* 0x000fea0003800000 */
.L_x_3:
[----:B------:R-:W-:Y:S02]  /*0730*/  ULDC.64 UR4, c[0x0][0x588] ;  /* 0x0001620000047ab9 */ /* 0x000fe40000000a00 */
[----:B------:R-:W-:-:S04]  /*0740*/  ISETP.NE.U32.AND P0, PT, RZ, UR4, PT ;  /* 0x00000004ff007c0c */ /* 0x000fc8000bf05070 */
[----:B------:R-:W-:-:S13]  /*0750*/  ISETP.NE.AND.EX P0, PT, RZ, UR5, PT, P0 ;  /* 0x00000005ff007c0c */ /* 0x000fda000bf05300 */
[----:B------:R-:W-:Y:S05]  /*0760*/  @!P0 BRA `(.L_x_5) ;  /* 0x00000000000c8947 */ /* 0x000fea0003800000 */
[----:B------:R-:W0:Y:S02]  /*0770*/  LDC.64 R6, c[0x0][0x588] ;  /* 0x00016200ff067b82 */ /* 0x000e240000000a00 */
[----:B0-----:R1:W5:Y:S01]  /*0780*/  LDG.E R6, desc[UR22][R6.64] ;  /* 0x0000001606067981 */ /* 0x001362000c1e1900 */
[----:B------:R-:W-:Y:S05]  /*0790*/  BRA `(.L_x_4) ;  /* 0x0000000000047947 */ /* 0x000fea0003800000 */
.L_x_5:
[----:B------:R-:W0:Y:S02]  /*07a0*/  LDC R6, c[0x0][0x580] ;  /* 0x00016000ff067b82 */ /* 0x000e240000000800 */
.L_x_4:
[----:B------:R-:W-:Y:S02]  /*07b0*/  ULDC.64 UR4, c[0x0][0x5a0] ;  /* 0x0001680000047ab9 */ /* 0x000fe40000000a00 */
[----:B------:R-:W-:-:S04]  /*07c0*/  ISETP.NE.U32.AND P0, PT, RZ, UR4, PT ;  /* 0x00000004ff007c0c */ /* 0x000fc8000bf05070 */
[----:B------:R-:W-:-:S13]  /*07d0*/  ISETP.NE.AND.EX P0, PT, RZ, UR5, PT, P0 ;  /* 0x00000005ff007c0c */ /* 0x000fda000bf05300 */
[----:B------:R-:W-:Y:S05]  /*07e0*/  @!P0 BRA `(.L_x_6) ;  /* 0x00000000001c8947 */ /* 0x000fea0003800000 */
[----:B--2---:R-:W2:Y:S02]  /*07f0*/  LDC.64 R2, c[0x0][0x5a0] ;  /* 0x00016800ff027b82 */ /* 0x004ea40000000a00 */
[----:B--2---:R-:W2:Y:S02]  /*0800*/  LDG.E.64 R2, desc[UR22][R2.64] ;  /* 0x0000001602027981 */ /* 0x004ea4000c1e1b00 */
[----:B--2---:R-:W-:-:S04]  /*0810*/  ISETP.NE.U32.AND P0, PT, R2, RZ, PT ;  /* 0x000000ff0200720c */ /* 0x004fc80003f05070 */
[----:B------:R-:W-:-:S13]  /*0820*/  ISETP.NE.AND.EX P0, PT, R3, RZ, PT, P0 ;  /* 0x000000ff0300720c */ /* 0x000fda0003f05300 */
[----:B------:R-:W-:Y:S05]  /*0830*/  @!P0 BRA `(.L_x_6) ;  /* 0x0000000000088947 */ /* 0x000fea0003800000 */
[----:B-1----:R4:W5:Y:S01]  /*0840*/  LD.E R7, desc[UR22][R2.64] ;  /* 0x0000001602077980 */ /* 0x002962000c101900 */
[----:B------:R-:W-:Y:S05]  /*0850*/  BRA `(.L_x_7) ;  /* 0x0000000000207947 */ /* 0x000fea0003800000 */
.L_x_6:
[----:B------:R-:W-:Y:S02]  /*0860*/  ULDC.64 UR4, c[0x0][0x590] ;  /* 0x0001640000047ab9 */ /* 0x000fe40000000a00 */
[----:B------:R-:W-:-:S04]  /*0870*/  ISETP.NE.U32.AND P0, PT, RZ, UR4, PT ;  /* 0x00000004ff007c0c */ /* 0x000fc8000bf05070 */
[----:B------:R-:W-:-:S13]  /*0880*/  ISETP.NE.AND.EX P0, PT, RZ, UR5, PT, P0 ;  /* 0x00000005ff007c0c */ /* 0x000fda000bf05300 */
[----:B------:R-:W-:Y:S05]  /*0890*/  @!P0 BRA `(.L_x_8) ;  /* 0x00000000000c8947 */ /* 0x000fea0003800000 */
[----:B--2---:R-:W1:Y:S02]  /*08a0*/  LDC.64 R2, c[0x0][0x590] ;  /* 0x00016400ff027b82 */ /* 0x004e640000000a00 */
[----:B-1----:R3:W5:Y:S01]  /*08b0*/  LDG.E R7, desc[UR22][R2.64] ;  /* 0x0000001602077981 */ /* 0x002762000c1e1900 */
[----:B------:R-:W-:Y:S05]  /*08c0*/  BRA `(.L_x_7) ;  /* 0x0000000000047947 */ /* 0x000fea0003800000 */
.L_x_8:
[----:B-1----:R-:W1:Y:S02]  /*08d0*/  LDC R7, c[0x0][0x584] ;  /* 0x00016100ff077b82 */ /* 0x002e640000000800 */
.L_x_7:
[----:B------:R-:W0:Y:S01]  /*08e0*/  S2UR UR11, SR_CTAID.Y ;  /* 0x00000000000b79c3 */ /* 0x000e220000002600 */
[----:B------:R-:W-:Y:S01]  /*08f0*/  ULDC UR5, c[0x0][0x65c] ;  /* 0x0001970000057ab9 */ /* 0x000fe20000000800 */
[----:B------:R-:W-:Y:S01]  /*0900*/  UISETP.NE.AND UP0, UPT, UR16, 0x2, UPT ;  /* 0x000000021000788c */ /* 0x000fe2000bf05270 */
[----:B------:R-:W-:Y:S01]  /*0910*/  PRMT R9, RZ, 0x7610, R9 ;  /* 0x00007610ff097816 */ /* 0x000fe20000000009 */
[----:B------:R-:W-:Y:S01]  /*0920*/  UISETP.NE.AND UP2, UPT, UR5, 0x1, UPT ;  /* 0x000000010500788c */ /* 0x000fe2000bf45270 */
[----:B------:R-:W-:Y:S02]  /*0930*/  IMAD.MOV.U32 R5, RZ, RZ, -0x1 ;  /* 0xffffffffff057424 */ /* 0x000fe400078e00ff */
[----:B------:R-:W-:Y:S01]  /*0940*/  IMAD.MOV.U32 R4, RZ, RZ, -0x1 ;  /* 0xffffffffff047424 */ /* 0x000fe200078e00ff */
[----:B------:R-:W0:Y:S07]  /*0950*/  S2UR UR4, SR_CTAID.X ;  /* 0x00000000000479c3 */ /* 0x000e2e0000002500 */
[----:B------:R-:W-:Y:S01]  /*0960*/  @UP2 ULDC UR14, c[0x0][0x10] ;  /* 0x00000400000e2ab9 */ /* 0x000fe20000000800 */
[----:B------:R-:W-:Y:S01]  /*0970*/  @UP2 UMOV UR7, URZ ;  /* 0x0000003f00072c82 */ /* 0x000fe20008000000 */
[----:B------:R-:W-:Y:S01]  /*0980*/  @UP2 UMOV UR5, URZ ;  /* 0x0000003f00052c82 */ /* 0x000fe20008000000 */
[----:B------:R-:W-:Y:S01]  /*0990*/  @!UP2 ULDC UR10, c[0x0][0xc] ;  /* 0x00000300000aaab9 */ /* 0x000fe20000000800 */
[----:B--234-:R-:W2:Y:S01]  /*09a0*/  LDC.64 R2, c[0x0][0x650] ;  /* 0x00019400ff027b82 */ /* 0x01cea20000000a00 */
[----:B0-----:R-:W-:-:S02]  /*09b0*/  @UP2 UMOV UR9, UR11 ;  /* 0x0000000b00092c82 */ /* 0x001fc40008000000 */
[----:B------:R-:W-:Y:S01]  /*09c0*/  @UP2 UMOV UR6, UR9 ;  /* 0x0000000900062c82 */ /* 0x000fe20008000000 */
[----:B------:R-:W-:Y:S01]  /*09d0*/  @!UP2 UMOV UR9, UR11 ;  /* 0x0000000b0009ac82 */ /* 0x000fe20008000000 */
[----:B------:R-:W-:-:S03]  /*09e0*/  @UP2 UIMAD.WIDE.U32 UR14, UR4, UR14, UR6 ;  /* 0x0000000e040e22a5 */ /* 0x000fc6000f8e0006 */
[----:B------:R-:W-:Y:S01]  /*09f0*/  ULDC UR6, c[0x0][0xc] ;  /* 0x0000030000067ab9 */ /* 0x000fe20000000800 */
[----:B------:R-:W-:Y:S01]  /*0a00*/  @UP2 UIADD3 UR15, UR15, UR5, URZ ;  /* 0x000000050f0f2290 */ /* 0x000fe2000fffe03f */
[----:B------:R-:W-:Y:S02]  /*0a10*/  ULDC UR7, c[0x0][0x10] ;  /* 0x0000040000077ab9 */ /* 0x000fe40000000800 */
[----:B------:R-:W-:Y:S01]  /*0a20*/  UMOV UR5, URZ ;  /* 0x0000003f00057c82 */ /* 0x000fe20008000000 */
[----:B------:R-:W-:Y:S02]  /*0a30*/  UIMAD.WIDE.U32 UR6, UR6, UR7, URZ ;  /* 0x00000007060672a5 */ /* 0x000fe4000f8e003f */
[----:B------:R-:W-:Y:S01]  /*0a40*/  @!UP2 UIMAD.WIDE.U32 UR10, UR10, UR9, UR4 ;  /* 0x000000090a0aa2a5 */ /* 0x000fe2000f8e0004 */
[----:B------:R-:W-:Y:S02]  /*0a50*/  ULDC UR12, c[0x0][0x14] ;  /* 0x00000500000c7ab9 */ /* 0x000fe40000000800 */
[----:B------:R-:W-:-:S02]  /*0a60*/  UIMAD.WIDE.U32 UR20, UR6, UR12, URZ ;  /* 0x0000000c061472a5 */ /* 0x000fc4000f8e003f */
[----:B------:R-:W-:Y:S02]  /*0a70*/  UIMAD UR7, UR7, UR12, URZ ;  /* 0x0000000c070772a4 */ /* 0x000fe4000f8e023f */
[----:B------:R-:W-:Y:S01]  /*0a80*/  @!UP2 UMOV UR14, UR10 ;  /* 0x0000000a000eac82 */ /* 0x000fe20008000000 */
[----:B------:R-:W-:Y:S01]  /*0a90*/  @!UP2 UMOV UR15, UR11 ;  /* 0x0000000b000fac82 */ /* 0x000fe20008000000 */
[----:B------:R-:W-:Y:S02]  /*0aa0*/  UIADD3 UR7, UR21, UR7, URZ ;  /* 0x0000000715077290 */ /* 0x000fe4000fffe03f */
[----:B------:R-:W-:-:S04]  /*0ab0*/  UIADD3 UR6, UP1, UR14, UR20, URZ ;  /* 0x000000140e067290 */ /* 0x000fc8000ff3e03f */
[----:B------:R-:W-:Y:S02]  /*0ac0*/  UIADD3.X UR10, UR15, UR7, URZ, UP1, !UPT ;  /* 0x000000070f0a7290 */ /* 0x000fe40008ffe43f */
[----:B------:R-:W-:Y:S02]  /*0ad0*/  USEL UR6, UR6, UR14, !UP0 ;  /* 0x0000000e06067287 */ /* 0x000fe4000c000000 */
[----:B------:R-:W-:-:S04]  /*0ae0*/  USEL UR10, UR10, UR15, !UP0 ;  /* 0x0000000f0a0a7287 */ /* 0x000fc8000c000000 */
[----:B--2---:R-:W-:Y:S01]  /*0af0*/  ISETP.LE.U32.AND P0, PT, R2, UR6, PT ;  /* 0x0000000602007c0c */ /* 0x004fe2000bf03070 */
[----:B------:R-:W-:Y:S02]  /*0b00*/  IMAD.U32 R2, RZ, RZ, UR6 ;  /* 0x00000006ff027e24 */ /* 0x000fe4000f8e00ff */
[----:B------:R-:W-:-:S05]  /*0b10*/  IMAD.U32 R0, RZ, RZ, UR10 ;  /* 0x0000000aff007e24 */ /* 0x000fca000f8e00ff */
[----:B------:R-:W-:Y:S01]  /*0b20*/  ISETP.GE.U32.AND.EX P0, PT, R0, R3, PT, P0 ;  /* 0x000000030000720c */ /* 0x000fe20003f06100 */
[----:B------:R-:W-:Y:S02]  /*0b30*/  IMAD.U32 R3, RZ, RZ, UR10 ;  /* 0x0000000aff037e24 */ /* 0x000fe4000f8e00ff */
[----:B------:R-:W-:-:S10]  /*0b40*/  IMAD.MOV.U32 R0, RZ, RZ, -0x1 ;  /* 0xffffffffff007424 */ /* 0x000fd400078e00ff */
[----:B------:R-:W-:Y:S05]  /*0b50*/  @P0 BRA `(.L_x_9) ;  /* 0x0000000400880947 */ /* 0x000fea0003800000 */
[----:B------:R-:W-:Y:S01]  /*0b60*/  I2FP.F32.U32 R0, UR4 ;  /* 0x0000000400007c45 */ /* 0x000fe20008201000 */
[----:B------:R-:W-:Y:S01]  /*0b70*/  ULDC.64 UR18, c[0x0][0x628] ;  /* 0x00018a0000127ab9 */ /* 0x000fe20000000a00 */
[----:B------:R-:W-:Y:S01]  /*0b80*/  ULDC UR6, c[0x0][0x150] ;  /* 0x0000540000067ab9 */ /* 0x000fe20000000800 */
[----:B------:R-:W-:Y:S01]  /*0b90*/  ISETP.NE.U32.AND P0, PT, RZ, UR18, PT ;  /* 0x00000012ff007c0c */ /* 0x000fe2000bf05070 */
[----:B------:R-:W-:Y:S01]  /*0ba0*/  ULDC UR25, c[0x0][0x630] ;  /* 0x00018c0000197ab9 */ /* 0x000fe20000000800 */
[----:B------:R-:W-:Y:S01]  /*0bb0*/  FMUL R0, R0, UR6 ;  /* 0x0000000600007c20 */ /* 0x000fe20008400000 */
[----:B------:R-:W-:Y:S01]  /*0bc0*/  R2UR UR26, R2 ;  /* 0x00000000021a72ca */ /* 0x000fe200000e0000 */
[----:B------:R-:W-:Y:S01]  /*0bd0*/  ULDC UR28, c[0x0][0x154] ;  /* 0x00005500001c7ab9 */ /* 0x000fe20000000800 */
[----:B------:R-:W-:Y:S01]  /*0be0*/  ISETP.NE.AND.EX P0, PT, RZ, UR19, PT, P0 ;  /* 0x00000013ff007c0c */ /* 0x000fe2000bf05300 */
[----:B------:R0:W2:Y:S01]  /*0bf0*/  F2I.U32.TRUNC.NTZ R4, R0 ;  /* 0x0000000000047305 */ /* 0x0000a2000020f000 */
[----:B------:R-:W-:-:S02]  /*0c00*/  R2UR UR27, R3 ;  /* 0x00000000031b72ca */ /* 0x000fc400000e0000 */
[----:B------:R-:W-:Y:S02]  /*0c10*/  R2UR UR10, R2 ;  /* 0x00000000020a72ca */ /* 0x000fe400000e0000 */
[----:B------:R-:W-:-:S07]  /*0c20*/  R2UR UR11, R3 ;  /* 0x00000000030b72ca */ /* 0x000fce00000e0000 */
[----:B0-----:R-:W-:Y:S08]  /*0c30*/  @!P0 BRA `(.L_x_10) ;  /* 0x0000000000308947 */ /* 0x001ff00003800000 */
[----:B------:R-:W-:Y:S01]  /*0c40*/  R2UR UR10, R2 ;  /* 0x00000000020a72ca */ /* 0x000fe200000e0000 */
[----:B------:R-:W-:Y:S01]  /*0c50*/  ULDC UR6, c[0x0][0x634] ;  /* 0x00018d0000067ab9 */ /* 0x000fe20000000800 */
[----:B------:R-:W-:-:S11]  /*0c60*/  R2UR UR12, R3 ;  /* 0x00000000030c72ca */ /* 0x000fd600000e0000 */
[----:B------:R-:W-:-:S04]  /*0c70*/  UIADD3 UR6, UP1, UR10, UR6, URZ ;  /* 0x000000060a067290 */ /* 0x000fc8000ff3e03f */
[----:B------:R-:W-:-:S04]  /*0c80*/  UIADD3.X UR12, URZ, UR12, URZ, UP1, !UPT ;  /* 0x0000000c3f0c7290 */ /* 0x000fc80008ffe43f */
[----:B------:R-:W-:-:S04]  /*0c90*/  UIMAD.WIDE.U32 UR10, UR12, UR18, URZ ;  /* 0x000000120c0a72a5 */ /* 0x000fc8000f8e003f */
[----:B------:R-:W-:Y:S02]  /*0ca0*/  UIMAD.WIDE.U32 UR14, UP1, UR6, UR19, UR10 ;  /* 0x00000013060e72a5 */ /* 0x000fe4000f82000a */
[----:B------:R-:W-:Y:S02]  /*0cb0*/  UIMAD.WIDE.U32 UR10, UR6, UR18, URZ ;  /* 0x00000012060a72a5 */ /* 0x000fe4000f8e003f */
[----:B------:R-:W-:Y:S02]  /*0cc0*/  UIADD3.X UR17, URZ, URZ, URZ, UP1, !UPT ;  /* 0x0000003f3f117290 */ /* 0x000fe40008ffe43f */
[----:B------:R-:W-:Y:S01]  /*0cd0*/  UIADD3 URZ, UP1, UR11, UR14, URZ ;  /* 0x0000000e0b3f7290 */ /* 0x000fe2000ff3e03f */
[----:B------:R-:W-:-:S03]  /*0ce0*/  UMOV UR16, UR15 ;  /* 0x0000000f00107c82 */ /* 0x000fc60008000000 */
[----:B------:R-:W-:-:S12]  /*0cf0*/  UIMAD.WIDE.U32.X UR10, UR12, UR19, UR16, UP1 ;  /* 0x000000130c0a72a5 */ /* 0x000fd800088e0410 */
.L_x_10:
[----:B------:R-:W-:Y:S01]  /*0d00*/  USHF.R.U64 UR5, UR10, UR25, UR11 ;  /* 0x000000190a057299 */ /* 0x000fe2000800120b */
[----:B------:R-:W-:Y:S01]  /*0d10*/  I2FP.F32.U32 R0, UR9 ;  /* 0x0000000900007c45 */ /* 0x000fe20008201000 */
[----:B------:R-:W-:Y:S01]  /*0d20*/  USHF.R.U32.HI UR6, URZ, UR25, UR11 ;  /* 0x000000193f067299 */ /* 0x000fe2000801160b */
[----:B--2---:R-:W-:Y:S01]  /*0d30*/  R2UR UR16, R4 ;  /* 0x00000000041072ca */ /* 0x004fe200000e0000 */
[----:B------:R-:W-:Y:S02]  /*0d40*/  UIADD3 UR19, UP1, URZ, -UR5, URZ ;  /* 0x800000053f137290 */ /* 0x000fe4000ff3e03f */
[----:B------:R-:W-:Y:S01]  /*0d50*/  FMUL R0, R0, UR28 ;  /* 0x0000001c00007c20 */ /* 0x000fe20008400000 */
[----:B------:R-:W-:Y:S01]  /*0d60*/  ULDC.64 UR10, c[0x0][0x620] ;  /* 0x00018800000a7ab9 */ /* 0x000fe20000000a00 */
[----:B------:R-:W-:Y:S01]  /*0d70*/  UIADD3.X UR6, URZ, ~UR6, URZ, UP1, !UPT ;  /* 0x800000063f067290 */ /* 0x000fe20008ffe43f */
[----:B------:R-:W-:Y:S01]  /*0d80*/  UMOV UR14, UR26 ;  /* 0x0000001a000e7c82 */ /* 0x000fe20008000000 */
[----:B------:R-:W-:-:S02]  /*0d90*/  UMOV UR15, UR27 ;  /* 0x0000001b000f7c82 */ /* 0x000fc40008000000 */
[----:B------:R-:W-:Y:S01]  /*0da0*/  UIMAD UR6, UR6, UR10, URZ ;  /* 0x0000000a060672a4 */ /* 0x000fe2000f8e023f */
[----:B------:R-:W0:Y:S01]  /*0db0*/  F2I.U32.TRUNC.NTZ R0, R0 ;  /* 0x0000000000007305 */ /* 0x000e22000020f000 */
[----:B------:R-:W-:Y:S02]  /*0dc0*/  UIMAD.WIDE.U32 UR14, UR19, UR10, UR14 ;  /* 0x0000000a130e72a5 */ /* 0x000fe4000f8e000e */
[----:B------:R-:W-:Y:S01]  /*0dd0*/  UIMAD UR19, UR19, UR11, UR6 ;  /* 0x0000000b131372a4 */ /* 0x000fe2000f8e0206 */
[----:B------:R-:W-:Y:S01]  /*0de0*/  ULDC UR30, c[0x0][0x658] ;  /* 0x00019600001e7ab9 */ /* 0x000fe20000000800 */
[----:B------:R-:W-:Y:S02]  /*0df0*/  UMOV UR28, 0xffffffff ;  /* 0xffffffff001c7882 */ /* 0x000fe40000000000 */
[----:B------:R-:W-:Y:S01]  /*0e00*/  UIADD3 UR19, UR15, UR19, URZ ;  /* 0x000000130f137290 */ /* 0x000fe2000fffe03f */
[----:B------:R-:W-:Y:S01]  /*0e10*/  ULDC UR25, c[0x0][0x618] ;  /* 0x0001860000197ab9 */ /* 0x000fe20000000800 */
[----:B------:R-:W-:Y:S01]  /*0e20*/  ULDC.64 UR10, c[0x0][0x640] ;  /* 0x00019000000a7ab9 */ /* 0x000fe20000000a00 */
[----:B------:R-:W-:Y:S01]  /*0e30*/  USHF.L.U32 UR15, UR28, UR30, URZ ;  /* 0x0000001e1c0f7299 */ /* 0x000fe2000800063f */
[----:B------:R-:W-:Y:S01]  /*0e40*/  ISETP.NE.U32.AND P0, PT, RZ, UR10, PT ;  /* 0x0000000aff007c0c */ /* 0x000fe2000bf05070 */
[----:B------:R-:W-:-:S02]  /*0e50*/  USHF.R.U64 UR28, UR14, UR25, UR19 ;  /* 0x000000190e1c7299 */ /* 0x000fc40008001213 */
[----:B------:R-:W-:Y:S01]  /*0e60*/  USHF.R.U32.HI UR14, URZ, UR25, UR19 ;  /* 0x000000193f0e7299 */ /* 0x000fe20008011613 */
[----:B0-----:R-:W-:Y:S01]  /*0e70*/  R2UR UR18, R0 ;  /* 0x00000000001272ca */ /* 0x001fe200000e0000 */
[----:B------:R-:W-:Y:S01]  /*0e80*/  ULDC UR27, c[0x0][0x608] ;  /* 0x00018200001b7ab9 */ /* 0x000fe20000000800 */
[----:B------:R-:W-:Y:S01]  /*0e90*/  ISETP.NE.AND.EX P0, PT, RZ, UR11, PT, P0 ;  /* 0x0000000bff007c0c */ /* 0x000fe2000bf05300 */
[----:B------:R-:W-:Y:S02]  /*0ea0*/  USHF.R.U64 UR32, UR28, UR27, UR14 ;  /* 0x0000001b1c207299 */ /* 0x000fe4000800120e */
[----:B------:R-:W-:Y:S01]  /*0eb0*/  USHF.R.U32.HI UR14, URZ, UR27, UR14 ;  /* 0x0000001b3f0e7299 */ /* 0x000fe2000801160e */
[----:B------:R-:W-:Y:S01]  /*0ec0*/  UMOV UR26, 0x1 ;  /* 0x00000001001a7882 */ /* 0x000fe20000000000 */
[----:B------:R-:W-:Y:S02]  /*0ed0*/  UIADD3 UR16, -UR16, URZ, URZ ;  /* 0x0000003f10107290 */ /* 0x000fe4000fffe13f */
[----:B------:R-:W-:-:S02]  /*0ee0*/  USHF.R.U64 UR33, UR32, UR30, UR14 ;  /* 0x0000001e20217299 */ /* 0x000fc4000800120e */
[----:B------:R-:W-:Y:S01]  /*0ef0*/  USHF.L.U32 UR25, UR26, UR30, URZ ;  /* 0x0000001e1a197299 */ /* 0x000fe2000800063f */
[----:B------:R-:W-:Y:S01]  /*0f00*/  ULDC UR17, c[0x0][0x144] ;  /* 0x0000510000117ab9 */ /* 0x000fe20000000800 */
[----:B------:R-:W-:Y:S01]  /*0f10*/  ULDC UR6, c[0x0][0x600] ;  /* 0x0001800000067ab9 */ /* 0x000fe20000000800 */
[----:B------:R-:W-:Y:S02]  /*0f20*/  ULOP3.LUT UR26, URZ, UR15, URZ, 0x33, !UPT ;  /* 0x0000000f3f1a7292 */ /* 0x000fe4000f8e333f */
[----:B------:R-:W-:Y:S02]  /*0f30*/  USHF.R.U32.HI UR15, URZ, UR30, UR14 ;  /* 0x0000001e3f0f7299 */ /* 0x000fe4000801160e */
[----:B------:R-:W-:Y:S02]  /*0f40*/  UIADD3 UR12, UR6, -0x1, URZ ;  /* 0xffffffff060c7890 */ /* 0x000fe4000fffe03f */
[----:B------:R-:W-:Y:S02]  /*0f50*/  UIADD3 UR29, -UR18, URZ, URZ ;  /* 0x0000003f121d7290 */ /* 0x000fe4000fffe13f */
[----:B------:R-:W-:Y:S01]  /*0f60*/  UIMAD UR4, UR17, UR16, UR4 ;  /* 0x00000010110472a4 */ /* 0x000fe2000f8e0204 */
[----:B------:R-:W-:Y:S01]  /*0f70*/  ULDC UR34, c[0x0][0x148] ;  /* 0x0000520000227ab9 */ /* 0x000fe20000000800 */
[----:B------:R-:W-:Y:S01]  /*0f80*/  ULDC UR30, c[0x0][0x648] ;  /* 0x00019200001e7ab9 */ /* 0x000fe20000000800 */
[----:B------:R-:W-:Y:S01]  /*0f90*/  ULDC UR31, c[0x0][0x638] ;  /* 0x00018e00001f7ab9 */ /* 0x000fe20000000800 */
[----:B------:R-:W-:Y:S01]  /*0fa0*/  UMOV UR14, UR33 ;  /* 0x00000021000e7c82 */ /* 0x000fe20008000000 */
[----:B------:R-:W-:Y:S07]  /*0fb0*/  @!P0 BRA `(.L_x_11) ;  /* 0x0000000000308947 */ /* 0x000fee0003800000 */
[----:B------:R-:W-:Y:S02]  /*0fc0*/  ULDC UR18, c[0x0][0x64c] ;  /* 0x0001930000127ab9 */ /* 0x000fe40000000800 */
        /* <DEDUP_REMOVED lines=8> */
[----:B------:R-:W-:-:S07]  /*1050*/  UIMAD.WIDE.U32.X UR10, UR27, UR11, UR18, UP1 ;  /* 0x0000000b1b0a72a5 */ /* 0x000fce00088e0412 */
[----:B------:R-:W-:Y:S01]  /*1060*/  UMOV UR14, UR10 ;  /* 0x0000000a000e7c82 */ /* 0x000fe20008000000 */
[----:B------:R-:W-:-:S05]  /*1070*/  UMOV UR15, UR11 ;  /* 0x0000000b000f7c82 */ /* 0x000fca0008000000 */
.L_x_11:
[----:B------:R-:W-:Y:S01]  /*1080*/  USHF.R.U64 UR10, UR14, UR30, UR15 ;  /* 0x0000001e0e0a7299 */ /* 0x000fe2000800120f */
[----:B------:R-:W-:Y:S01]  /*1090*/  IMAD.MOV.U32 R9, RZ, RZ, 0x1 ;  /* 0x00000001ff097424 */ /* 0x000fe200078e00ff */
[----:B------:R-:W-:Y:S01]  /*10a0*/  @UP2 UIMAD UR4, UR34, UR29, UR9 ;  /* 0x0000001d220422a4 */ /* 0x000fe2000f8e0209 */
[----:B------:R-:W-:Y:S01]  /*10b0*/  IMAD.U32 R0, RZ, RZ, UR5 ;  /* 0x00000005ff007e24 */ /* 0x000fe2000f8e00ff */
[----:B------:R-:W-:Y:S02]  /*10c0*/  ULOP3.LUT UR26, UR32, UR26, URZ, 0xc0, !UPT ;  /* 0x0000001a201a7292 */ /* 0x000fe4000f8ec03f */
[----:B------:R-:W-:Y:S02]  /*10d0*/  UIADD3 UR9, -UR10, URZ, URZ ;  /* 0x0000003f0a097290 */ /* 0x000fe4000fffe13f */
[----:B------:R-:W-:Y:S02]  /*10e0*/  ULOP3.LUT UR12, UR28, UR12, URZ, 0xc0, !UPT ;  /* 0x0000000c1c0c7292 */ /* 0x000fe4000f8ec03f */
[----:B------:R-:W-:-:S02]  /*10f0*/  UIMAD UR25, UR25, UR10, UR26 ;  /* 0x0000000a191972a4 */ /* 0x000fc4000f8e021a */
[----:B------:R-:W-:Y:S01]  /*1100*/  UIMAD UR9, UR9, UR31, UR33 ;  /* 0x0000001f090972a4 */ /* 0x000fe2000f8e0221 */
[----:B------:R-:W-:Y:S02]  /*1110*/  ULDC UR10, c[0x0][0x610] ;  /* 0x00018400000a7ab9 */ /* 0x000fe40000000800 */
[----:B------:R-:W-:Y:S02]  /*1120*/  UIMAD UR4, UR25, UR10, UR4 ;  /* 0x0000000a190472a4 */ /* 0x000fe4000f8e0204 */
[----:B------:R-:W-:-:S04]  /*1130*/  UIMAD UR9, UR9, UR6, UR12 ;  /* 0x00000006090972a4 */ /* 0x000fc8000f8e020c */
[----:B------:R-:W-:Y:S02]  /*1140*/  USEL UR6, UR9, UR4, !UP2 ;  /* 0x0000000409067287 */ /* 0x000fe4000d000000 */
[----:B------:R-:W-:-:S04]  /*1150*/  USEL UR4, UR4, UR9, !UP2 ;  /* 0x0000000904047287 */ /* 0x000fc8000d000000 */
[----:B------:R-:W-:Y:S02]  /*1160*/  IMAD.U32 R4, RZ, RZ, UR6 ;  /* 0x00000006ff047e24 */ /* 0x000fe4000f8e00ff */
[----:B------:R-:W-:-:S07]  /*1170*/  IMAD.U32 R5, RZ, RZ, UR4 ;  /* 0x00000004ff057e24 */ /* 0x000fce000f8e00ff */
.L_x_9:
[----:B------:R-:W-:Y:S02]  /*1180*/  ULDC UR4, c[0x0][0x28c] ;  /* 0x0000a30000047ab9 */ /* 0x000fe40000000800 */
[----:B------:R-:W-:-:S04]  /*1190*/  UIADD3 UR4, UR4, 0x7f, URZ ;  /* 0x0000007f04047890 */ /* 0x000fc8000fffe03f */
[----:B------:R-:W-:-:S04]  /*11a0*/  USHF.R.S32.HI UR5, URZ, 0x1f, UR4 ;  /* 0x0000001f3f057899 */ /* 0x000fc80008011404 */
[----:B------:R-:W-:-:S04]  /*11b0*/  ULEA.HI UR5, UR5, UR4, URZ, 0x7 ;  /* 0x0000000405057291 */ /* 0x000fc8000f8f383f */
[----:B------:R-:W-:Y:S01]  /*11c0*/  USHF.R.S32.HI UR14, URZ, 0x7, UR5 ;  /* 0x000000073f0e7899 */ /* 0x000fe20008011405 */
[----:B------:R-:W-:Y:S11]  /*11d0*/  @!P1 BRA `(.L_x_12) ;  /* 0x0000007000049947 */ /* 0x000ff60003800000 */
[----:B------:R-:W-:-:S06]  /*11e0*/  UISETP.GT.U32.AND UP1, UPT, UR24, 0x1, UPT ;  /* 0x000000011800788c */ /* 0x000fcc000bf24070 */
[----:B------:R-:W-:-:S13]  /*11f0*/  PLOP3.LUT P0, PT, PT, PT, UP1, 0x80, 0x0 ;  /* 0x000000000000781c */ /* 0x000fda0003f0f018 */
[----:B------:R-:W-:Y:S05]  /*1200*/  @P0 EXIT ;  /* 0x000000000000094d */ /* 0x000fea0003800000 */
.L_x_13:
[----:B------:R-:W-:-:S08]  /*1210*/  NOP ;  /* 0x0000000000007918 */ /* 0x000fd00000000000 */
[----:B------:R-:W0:Y:S02]  /*1220*/  USETMAXREG.TRY_ALLOC.CTAPOOL UP1, 0xe8 ;  /* 0x000000e8000079c8 */ /* 0x000e240008020600 */
[----:B0-----:R-:W-:-:S13]  /*1230*/  PLOP3.LUT P0, PT, PT, PT, UP1, 0x80, 0x0 ;  /* 0x000000000000781c */ /* 0x001fda0003f0f018 */
[----:B------:R-:W-:Y:S05]  /*1240*/  @!P0 BRA `(.L_x_13) ;  /* 0xfffffffc00f08947 */ /* 0x000fea000383ffff */
[----:B------:R-:W-:-:S13]  /*1250*/  LOP3.LUT P0, RZ, R9, 0xff, RZ, 0xc0, !PT ;  /* 0x000000ff09ff7812 */ /* 0x000fda000780c0ff */
[----:B------:R-:W-:Y:S05]  /*1260*/  @!P0 EXIT ;  /* 0x000000000000894d */ /* 0x000fea0003800000 */
[----:B------:R-:W0:Y:S01]  /*1270*/  S2UR UR5, SR_CgaCtaId ;  /* 0x00000000000579c3 */ /* 0x000e220000008800 */
[----:B------:R-:W-:Y:S01]  /*1280*/  SHF.R.S32.HI R9, RZ, 0x1f, R12 ;  /* 0x0000001fff097819 */ /* 0x000fe2000001140c */
[----:B------:R-:W-:Y:S01]  /*1290*/  VIADD R10, R13, 0xffffffff ;  /* 0xffffffff0d0a7836 */ /* 0x000fe20000000000 */
[----:B------:R-:W-:Y:S01]  /*12a0*/  UMOV UR8, 0x400 ;  /* 0x0000040000087882 */ /* 0x000fe20000000000 */
[----:B------:R-:W-:Y:S01]  /*12b0*/  USHF.R.U32.HI UR4, URZ, 0x2, UR14 ;  /* 0x000000023f047899 */ /* 0x000fe2000801160e */
[CC--:B------:R-:W-:Y:S01]  /*12c0*/  LEA.HI R8, R9.reuse, R12.reuse, RZ, 0x2 ;  /* 0x0000000c09087211 */ /* 0x0c0fe200078f10ff */
[----:B------:R-:W-:Y:S01]  /*12d0*/  ULOP3.LUT UR9, UR14, 0x3, URZ, 0xc0, !UPT ;  /* 0x000000030e097892 */ /* 0x000fe2000f8ec03f */
[----:B------:R-:W-:Y:S01]  /*12e0*/  LEA.HI R9, R9, R12, RZ, 0x5 ;  /* 0x0000000c09097211 */ /* 0x000fe200078f28ff */
[----:B------:R-:W-:Y:S01]  /*12f0*/  UISETP.LT.AND UP1, UPT, UR14, 0x1, UPT ;  /* 0x000000010e00788c */ /* 0x000fe2000bf21270 */
[--C-:B------:R-:W-:Y:S01]  /*1300*/  SHF.R.S32.HI R14, RZ, 0x2, R8.reuse ;  /* 0x00000002ff0e7819 */ /* 0x100fe20000011408 */
[----:B------:R-:W-:Y:S01]  /*1310*/  ULOP3.LUT UR4, UR4, 0x1, URZ, 0xc0, !UPT ;  /* 0x0000000104047892 */ /* 0x000fe2000f8ec03f */
[----:B------:R-:W-:Y:S01]  /*1320*/  SHF.R.S32.HI R15, RZ, 0x1f, R8 ;  /* 0x0000001fff0f7819 */ /* 0x000fe20000011408 */
[----:B------:R-:W-:Y:S01]  /*1330*/  ULDC UR6, c[0x0][0x284] ;  /* 0x0000a10000067ab9 */ /* 0x000fe20000000800 */
[----:B------:R-:W-:Y:S01]  /*1340*/  LOP3.LUT R11, R8, 0xfffffffc, RZ, 0xc0, !PT ;  /* 0xfffffffc080b7812 */ /* 0x000fe200078ec0ff */
[----:B------:R-:W-:Y:S01]  /*1350*/  USEL UR9, UR9, URZ, !UP0 ;  /* 0x0000003f09097287 */ /* 0x000fe2000c000000 */
[----:B------:R-:W-:Y:S01]  /*1360*/  LEA.HI R15, R15, R14, RZ, 0x3 ;  /* 0x0000000e0f0f7211 */ /* 0x000fe200078f18ff */
[----:B------:R-:W-:Y:S01]  /*1370*/  USEL UR10, UR14, 0x1, UP1 ;  /* 0x000000010e0a7887 */ /* 0x000fe20008800000 */
[----:B------:R-:W-:Y:S01]  /*1380*/  ISETP.NE.AND P0, PT, R10, RZ, PT ;  /* 0x000000ff0a00720c */ /* 0x000fe20003f05270 */
[----:B------:R-:W-:Y:S01]  /*1390*/  IMAD.IADD R12, R12, 0x1, -R11 ;  /* 0x000000010c0c7824 */ /* 0x000fe200078e0a0b */
[----:B------:R-:W-:Y:S01]  /*13a0*/  LOP3.LUT R15, R15, 0xfffffff8, RZ, 0xc0, !PT ;  /* 0xfffffff80f0f7812 */ /* 0x000fe200078ec0ff */
[----:B------:R-:W-:Y:S01]  /*13b0*/  IMAD.SHL.U32 R10, R10, 0x8, RZ ;  /* 0x000000080a0a7824 */ /* 0x000fe200078e00ff */
[----:B------:R-:W-:Y:S01]  /*13c0*/  SHF.R.S32.HI R11, RZ, 0x5, R9 ;  /* 0x00000005ff0b7819 */ /* 0x000fe20000011409 */
[----:B------:R-:W-:Y:S01]  /*13d0*/  UISETP.EQ.U32.AND UP0, UPT, UR4, 0x1, !UP0 ;  /* 0x000000010400788c */ /* 0x000fe2000c702070 */
[----:B------:R-:W-:Y:S01]  /*13e0*/  SEL R144, RZ, 0x1, P0 ;  /* 0x00000001ff907807 */ /* 0x000fe20000000000 */
[----:B0-----:R-:W-:Y:S01]  /*13f0*/  ULEA UR8, UR5, UR8, 0x18 ;  /* 0x0000000805087291 */ /* 0x001fe2000f8ec03f */
[----:B------:R-:W-:Y:S01]  /*1400*/  IMAD.IADD R8, R14, 0x1, -R15 ;  /* 0x000000010e087824 */ /* 0x000fe200078e0a0f */
[----:B------:R-:W-:Y:S01]  /*1410*/  LOP3.LUT R10, R10, 0x8, RZ, 0xc0, !PT ;  /* 0x000000080a0a7812 */ /* 0x000fe200078ec0ff */
[----:B------:R-:W-:-:S02]  /*1420*/  ULOP3.LUT UR25, UR13, 0x1, URZ, 0xfc, !UPT ;  /* 0x000000010d197892 */ /* 0x000fc4000f8efc3f */
[----:B------:R-:W-:Y:S01]  /*1430*/  UIADD3 UR27, UR8, 0x50, URZ ;  /* 0x00000050081b7890 */ /* 0x000fe2000fffe03f */
[--C-:B------:R-:W-:Y:S01]  /*1440*/  SHF.R.S32.HI R9, RZ, 0x1f, R8.reuse ;  /* 0x0000001fff097819 */ /* 0x100fe20000011408 */
[C-C-:B------:R-:W-:Y:S01]  /*1450*/  IMAD R15, R11.reuse, -0x10, -R8.reuse ;  /* 0xfffffff00b0f7824 */ /* 0x140fe200078e0a08 */
[C---:B------:R-:W-:Y:S01]  /*1460*/  LOP3.LUT R145, R10.reuse, 0x8, RZ, 0x3c, !PT ;  /* 0x000000080a917812 */ /* 0x040fe200078e3cff */
[----:B------:R-:W-:Y:S01]  /*1470*/  USHF.L.U32 UR26, UR14, 0x1, URZ ;  /* 0x000000010e1a7899 */ /* 0x000fe2000800063f */
[----:B------:R-:W-:Y:S01]  /*1480*/  LOP3.LUT R14, R10, 0x18, RZ, 0x3c, !PT ;  /* 0x000000180a0e7812 */ /* 0x000fe200078e3cff */
[----:B------:R-:W-:Y:S01]  /*1490*/  IMAD.WIDE R8, R11, 0x10, R8 ;  /* 0x000000100b087825 */ /* 0x000fe200078e0208 */
[----:B------:R-:W-:Y:S01]  /*14a0*/  LEA R13, R13, UR27, 0x3 ;  /* 0x0000001b0d0d7c11 */ /* 0x000fe2000f8e18ff */
[----:B------:R-:W-:Y:S02]  /*14b0*/  UIADD3 UR10, -UR10, UR14, URZ ;  /* 0x0000000e0a0a7290 */ /* 0x000fe4000fffe13f */
[----:B------:R-:W-:Y:S01]  /*14c0*/  VIADD R15, R15, UR6 ;  /* 0x000000060f0f7c36 */ /* 0x000fe20008000000 */
[----:B------:R-:W-:-:S12]  /*14d0*/  USEL UR11, URZ, 0x1, !UP0 ;  /* 0x000000013f0b7887 */ /* 0x000fd8000c000000 */
.L_x_168:
[----:B------:R-:W-:Y:S01]  /*14e0*/  SHF.L.U32 R10, R144, 0x1f, RZ ;  /* 0x0000001f900a7819 */ /* 0x000fe200000006ff */
[----:B------:R-:W0:Y:S01]  /*14f0*/  LDC R11, c[0x0][0x28c] ;  /* 0x0000a300ff0b7b82 */ /* 0x000e220000000800 */
[----:B------:R-:W-:Y:S01]  /*1500*/  UMOV UR4, URZ ;  /* 0x0000003f00047c82 */ /* 0x000fe20008000000 */
[----:B------:R-:W-:Y:S01]  /*1510*/  UMOV UR12, UR9 ;  /* 0x00000009000c7c82 */ /* 0x000fe20008000000 */
[----:B------:R-:W2:Y:S01]  /*1520*/  SYNCS.PHASECHK.TRANS64.TRYWAIT P0, [R13+URZ+-0x8], R10 ;  /* 0xfffff80a0d0075a7 */ /* 0x000ea2000800017f */
[----:B0-----:R-:W-:Y:S01]  /*1530*/  ISETP.GE.AND P1, PT, R11, 0x1, PT ;  /* 0x000000010b00780c */ /* 0x001fe20003f26270 */
[----:B-12-4-:R-:W-:-:S12]  /*1540*/  @!P0 BRA `(.L_x_14) ;  /* 0x0000007c00188947 */ /* 0x016fd80003800000 */
.L_x_190:
[----:B------:R-:W-:Y:S01]  /*1550*/  UMOV UR5, URZ ;  /* 0x0000003f00057c82 */ /* 0x000fe20008000000 */
[----:B------:R-:W-:Y:S01]  /*1560*/  UMOV UR6, URZ ;  /* 0x0000003f00067c82 */ /* 0x000fe20008000000 */
[----:B------:R-:W-:Y:S02]  /*1570*/  CS2R R18, SRZ ;  /* 0x0000000000127805 */ /* 0x000fe4000001ff00 */
[----:B------:R-:W-:Y:S02]  /*1580*/  CS2R R16, SRZ ;  /* 0x0000000000107805 */ /* 0x000fe4000001ff00 */
[----:B------:R-:W-:Y:S02]  /*1590*/  CS2R R20, SRZ ;  /* 0x0000000000147805 */ /* 0x000fe4000001ff00 */
[----:B------:R-:W-:Y:S02]  /*15a0*/  CS2R R22, SRZ ;  /* 0x0000000000167805 */ /* 0x000fe4000001ff00 */
[----:B------:R-:W-:-:S02]  /*15b0*/  CS2R R88, SRZ ;  /* 0x0000000000587805 */ /* 0x000fc4000001ff00 */
[----:B------:R-:W-:Y:S02]  /*15c0*/  CS2R R90, SRZ ;  /* 0x00000000005a7805 */ /* 0x000fe4000001ff00 */
        /* <DEDUP_REMOVED lines=25> */
[----:B------:R-:W-:Y:S01]  /*1760*/  CS2R R142, SRZ ;  /* 0x00000000008e7805 */ /* 0x000fe2000001ff00 */
[----:B------:R-:W-:Y:S01]  /*1770*/  IMAD.U32 R147, RZ, RZ, UR11 ;  /* 0x0000000bff937e24 */ /* 0x000fe2000f8e00ff */
        /* <DEDUP_REMOVED lines=31> */
[----:B------:R-:W-:Y:S01]  /*1970*/  CS2R R86, SRZ ;  /* 0x0000000000567805 */ /* 0x000fe2000001ff00 */
[----:B------:R-:W-:Y:S06]  /*1980*/  @!P1 BRA `(.L_x_15) ;  /* 0x00000008006c9947 */ /* 0x000fec0003800000 */
[----:B------:R-:W-:-:S06]  /*1990*/  UISETP.NE.AND UP0, UPT, UR25, 0x3, UPT ;  /* 0x000000031900788c */ /* 0x000fcc000bf05270 */
[----:B------:R-:W-:-:S13]  /*19a0*/  PLOP3.LUT P1, PT, PT, PT, UP0, 0x80, 0x0 ;  /* 0x000000000000781c */ /* 0x000fda0003f2f008 */
[----:B------:R-:W-:Y:S05]  /*19b0*/  @!P1 BRA `(.L_x_16) ;  /* 0x0000000000049947 */ /* 0x000fea0003800000 */
[----:B------:R-:W-:Y:S01]  /*19c0*/  BPT.TRAP 0x1 ;  /* 0x000000040000795c */ /* 0x000fe20000300000 */
.L_x_16:
[----:B------:R-:W-:Y:S01]  /*19d0*/  ULEA UR4, UR9, UR8, 0x3 ;  /* 0x0000000809047291 */ /* 0x000fe2000f8e183f */
[----:B0-----:R-:W-:-:S05]  /*19e0*/  IMAD.U32 R10, RZ, RZ, UR11 ;  /* 0x0000000bff0a7e24 */ /* 0x001fca000f8e00ff */
[----:B------:R-:W-:-:S04]  /*19f0*/  SHF.L.U32 R10, R10, 0x1f, RZ ;  /* 0x0000001f0a0a7819 */ /* 0x000fc800000006ff */
[----:B------:R0:W2:Y:S01]  /*1a00*/  SYNCS.PHASECHK.TRANS64.TRYWAIT P0, [UR4], R10 ;  /* 0x0000000aff0075a7 */ /* 0x0000a20008000144 */
[----:B------:R-:W-:Y:S05]  /*1a10*/  @!P1 BRA `(.L_x_17) ;  /* 0x0000000000049947 */ /* 0x000fea0003800000 */
[----:B------:R-:W-:Y:S01]  /*1a20*/  BPT.TRAP 0x1 ;  /* 0x000000040000795c */ /* 0x000fe20000300000 */
.L_x_17:
[----:B--2---:R-:W-:Y:S05]  /*1a30*/  @P0 BRA `(.L_x_18) ;  /* 0x0000000000080947 */ /* 0x004fea0003800000 */
[----:B------:R-:W2:Y:S02]  /*1a40*/  SYNCS.PHASECHK.TRANS64.TRYWAIT P0, [UR4], R10 ;  /* 0x0000000aff0075a7 */ /* 0x000ea40008000144 */
[----:B--2---:R-:W-:Y:S05]  /*1a50*/  @!P0 BRA `(.L_x_19) ;  /* 0x0000007400e88947 */ /* 0x004fea0003800000 */
.L_x_18:
[----:B------:R-:W-:Y:S01]  /*1a60*/  UIADD3 UR4, UR8, 0x180, URZ ;  /* 0x0000018008047890 */ /* 0x000fe2000fffe03f */
[----:B------:R-:W-:Y:S01]  /*1a70*/  WARPGROUP.ARRIVE ;  /* 0x00000000000079c5 */ /* 0x000fe20000000000 */
[----:B------:R-:W-:Y:S01]  /*1a80*/  UIADD3 UR5, UR8, 0x8180, URZ ;  /* 0x0000818008057890 */ /* 0x000fe2000fffe03f */
[----:B------:R-:W-:Y:S01]  /*1a90*/  CS2R R18, SRZ ;  /* 0x0000000000127805 */ /* 0x000fe2000001ff00 */
[----:B------:R-:W-:Y:S01]  /*1aa0*/  USHF.R.U32.HI UR4, URZ, 0x4, UR4 ;  /* 0x000000043f047899 */ /* 0x000fe20008011604 */
[----:B------:R-:W-:Y:S01]  /*1ab0*/  CS2R R16, SRZ ;  /* 0x0000000000107805 */ /* 0x000fe2000001ff00 */
[----:B------:R-:W-:Y:S01]  /*1ac0*/  USHF.R.U32.HI UR5, URZ, 0x4, UR5 ;  /* 0x000000043f057899 */ /* 0x000fe20008011605 */
[----:B------:R-:W-:Y:S01]  /*1ad0*/  CS2R R20, SRZ ;  /* 0x0000000000147805 */ /* 0x000fe2000001ff00 */
[----:B------:R-:W-:Y:S01]  /*1ae0*/  ULOP3.LUT UR4, UR4, 0x3fff, URZ, 0xc0, !UPT ;  /* 0x00003fff04047892 */ /* 0x000fe2000f8ec03f */
[----:B------:R-:W-:Y:S01]  /*1af0*/  CS2R R22, SRZ ;  /* 0x0000000000167805 */ /* 0x000fe2000001ff00 */
[----:B------:R-:W-:Y:S01]  /*1b00*/  ULOP3.LUT UR5, UR5, 0x3fff, URZ, 0xc0, !UPT ;  /* 0x00003fff05057892 */ /* 0x000fe2000f8ec03f */
[----:B------:R-:W-:Y:S01]  /*1b10*/  CS2R R88, SRZ ;  /* 0x0000000000587805 */ /* 0x000fe2000001ff00 */
[----:B------:R-:W-:Y:S01]  /*1b20*/  ULOP3.LUT UR4, UR4, 0x10000, URZ, 0xfc, !UPT ;  /* 0x0001000004047892 */ /* 0x000fe2000f8efc3f */
[----:B------:R-:W-:Y:S01]  /*1b30*/  CS2R R90, SRZ ;  /* 0x00000000005a7805 */ /* 0x000fe2000001ff00 */
[----:B------:R-:W-:Y:S01]  /*1b40*/  ULOP3.LUT UR5, UR5, 0x10000, URZ, 0xfc, !UPT ;  /* 0x0001000005057892 */ /* 0x000fe2000f8efc3f */
[----:B------:R-:W-:Y:S01]  /*1b50*/  CS2R R92, SRZ ;  /* 0x00000000005c7805 */ /* 0x000fe2000001ff00 */
[----:B------:R-:W-:Y:S01]  /*1b60*/  ULEA UR4, UR9, UR4, 0x9 ;  /* 0x0000000409047291 */ /* 0x000fe2000f8e483f */
[----:B------:R-:W-:Y:S01]  /*1b70*/  CS2R R94, SRZ ;  /* 0x00000000005e7805 */ /* 0x000fe2000001ff00 */
[----:B------:R-:W-:Y:S01]  /*1b80*/  ULEA UR5, UR9, UR5, 0xa ;  /* 0x0000000509057291 */ /* 0x000fe2000f8e503f */
[----:B------:R-:W-:Y:S01]  /*1b90*/  CS2R R96, SRZ ;  /* 0x0000000000607805 */ /* 0x000fe2000001ff00 */
[----:B------:R-:W-:Y:S01]  /*1ba0*/  UMOV UR17, 0x40000040 ;  /* 0x4000004000117882 */ /* 0x000fe20000000000 */
[----:B------:R-:W-:Y:S01]  /*1bb0*/  UMOV UR19, 0x40000040 ;  /* 0x4000004000137882 */ /* 0x000fe20000000000 */
[----:B------:R-:W-:Y:S01]  /*1bc0*/  CS2R R98, SRZ ;  /* 0x0000000000627805 */ /* 0x000fe2000001ff00 */
[----:B------:R-:W-:Y:S01]  /*1bd0*/  UMOV UR16, UR4 ;  /* 0x0000000400107c82 */ /* 0x000fe20008000000 */
[----:B------:R-:W-:Y:S01]  /*1be0*/  CS2R R100, SRZ ;  /* 0x0000000000647805 */ /* 0x000fe2000001ff00 */
[----:B------:R-:W-:Y:S01]  /*1bf0*/  UMOV UR18, UR5 ;  /* 0x0000000500127c82 */ /* 0x000fe20008000000 */
[----:B------:R-:W-:Y:S01]  /*1c00*/  CS2R R102, SRZ ;  /* 0x0000000000667805 */ /* 0x000fe2000001ff00 */
[----:B------:R-:W-:Y:S01]  /*1c10*/  QGMMA.64x128x32.F32.E4M3.E4M3 R24, gdesc[UR16], RZ, !UPT ;  /* 0x01e00000101879f3 */ /* 0x000fe2000c7008ff */
[----:B------:R-:W-:Y:S01]  /*1c20*/  UIADD3 UR16, UR4, 0x2, URZ ;  /* 0x0000000204107890 */ /* 0x000fe2000fffe03f */
[----:B------:R-:W-:Y:S01]  /*1c30*/  CS2R R104, SRZ ;  /* 0x0000000000687805 */ /* 0x000fe2000001ff00 */
[----:B------:R-:W-:Y:S01]  /*1c40*/  UIADD3 UR18, UR5, 0x2, URZ ;  /* 0x0000000205127890 */ /* 0x000fe2000fffe03f */
[----:B------:R-:W-:Y:S01]  /*1c50*/  CS2R R106, SRZ ;  /* 0x00000000006a7805 */ /* 0x000fe2000001ff00 */
[----:B------:R-:W-:Y:S01]  /*1c60*/  UMOV UR17, 0x40000040 ;  /* 0x4000004000117882 */ /* 0x000fe20000000000 */
[----:B------:R-:W-:Y:S01]  /*1c70*/  UMOV UR19, 0x40000040 ;  /* 0x4000004000137882 */ /* 0x000fe20000000000 */
        /* <DEDUP_REMOVED lines=18> */
[----:B------:R-:W-:Y:S01]  /*1da0*/  QGMMA.64x128x32.F32.E4M3.E4M3 R24, gdesc[UR16], R24 ;  /* 0x01e00000101879f3 */ /* 0x000fe20008700818 */
[----:B------:R-:W-:-:S02]  /*1db0*/  UIADD3 UR16, UR4, 0x4, URZ ;  /* 0x0000000404107890 */ /* 0x000fc4000fffe03f */
[----:B------:R-:W-:Y:S01]  /*1dc0*/  UIADD3 UR18, UR5, 0x4, URZ ;  /* 0x0000000405127890 */ /* 0x000fe2000fffe03f */
[----:B------:R-:W-:Y:S01]  /*1dd0*/  UMOV UR17, 0x40000040 ;  /* 0x4000004000117882 */ /* 0x000fe20000000000 */
[----:B------:R-:W-:-:S07]  /*1de0*/  UMOV UR19, 0x40000040 ;  /* 0x4000004000137882 */ /* 0x000fce0000000000 */
[----:B------:R-:W-:Y:S01]  /*1df0*/  QGMMA.64x128x32.F32.E4M3.E4M3 R24, gdesc[UR16], R24 ;  /* 0x01e00000101879f3 */ /* 0x000fe20008700818 */
[----:B------:R-:W-:Y:S02]  /*1e00*/  UIADD3 UR18, UR5, 0x6, URZ ;  /* 0x0000000605127890 */ /* 0x000fe4000fffe03f */
[----:B------:R-:W-:Y:S01]  /*1e10*/  UIADD3 UR16, UR4, 0x6, URZ ;  /* 0x0000000604107890 */ /* 0x000fe2000fffe03f */
[----:B------:R-:W-:Y:S01]  /*1e20*/  ULDC UR5, c[0x0][0x50c] ;  /* 0x0001430000057ab9 */ /* 0x000fe20000000800 */
[----:B------:R-:W-:Y:S01]  /*1e30*/  UMOV UR17, 0x40000040 ;  /* 0x4000004000117882 */ /* 0x000fe20000000000 */
[----:B------:R-:W-:Y:S01]  /*1e40*/  UISETP.NE.AND UP0, UPT, UR5, 0x4, UPT ;  /* 0x000000040500788c */ /* 0x000fe2000bf05270 */
[----:B------:R-:W-:Y:S01]  /*1e50*/  UMOV UR19, 0x40000040 ;  /* 0x4000004000137882 */ /* 0x000fe20000000000 */
[----:B------:R-:W-:Y:S02]  /*1e60*/  UMOV UR4, 0x4 ;  /* 0x0000000400047882 */ /* 0x000fe40000000000 */
[----:B------:R-:W-:-:S06]  /*1e70*/  USEL UR5, URZ, 0x1, UP0 ;  /* 0x000000013f057887 */ /* 0x000fcc0008000000 */
[----:B------:R-:W-:Y:S01]  /*1e80*/  ISETP.NE.AND P0, PT, RZ, UR5, PT ;  /* 0x00000005ff007c0c */ /* 0x000fe2000bf05270 */
[----:B------:R-:W-:-:S12]  /*1e90*/  QGMMA.64x128x32.F32.E4M3.E4M3 R24, gdesc[UR16], R24, gsb0 ;  /* 0x01e00000101879f3 */ /* 0x000fd80008000818 */
[----:B------:R-:W-:Y:S05]  /*1ea0*/  @!P0 BRA `(.L_x_20) ;  /* 0x0000000400088947 */ /* 0x000fea0003800000 */
[----:B------:R-:W-:Y:S02]  /*1eb0*/  WARPGROUP.DEPBAR.LE gsb0, 0x0 ;  /* 0x00008000000079c5 */ /* 0x000fe40000010000 */
[----:B------:R-:W-:-:S01]  /*1ec0*/  FADD R143, RZ, R24 ;  /* 0x00000018ff8f7221 */ /* 0x000fc20000000000 */
[----:B------:R-:W-:Y:S01]  /*1ed0*/  FADD R142, RZ, R25 ;  /* 0x00000019ff8e7221 */ /* 0x000fe20000000000 */
        /* <DEDUP_REMOVED lines=62> */
[----:B------:R-:W-:-:S06]  /*22c0*/  UMOV UR4, URZ ;  /* 0x0000003f00047c82 */ /* 0x000fcc0008000000 */
.L_x_20:
[----:B------:R-:W-:-:S04]  /*22d0*/  UIADD3 UR12, UR9, 0x1, URZ ;  /* 0x00000001090c7890 */ /* 0x000fc8000fffe03f */
[----:B------:R-:W-:-:S04]  /*22e0*/  UISETP.NE.AND UP0, UPT, UR12, 0x4, UPT ;  /* 0x000000040c00788c */ /* 0x000fc8000bf05270 */
[----:B------:R-:W-:Y:S02]  /*22f0*/  USEL UR6, URZ, 0x1, UP0 ;  /* 0x000000013f067887 */ /* 0x000fe40008000000 */
[----:B------:R-:W-:Y:S02]  /*2300*/  USEL UR12, UR12, URZ, UP0 ;  /* 0x0000003f0c0c7287 */ /* 0x000fe40008000000 */
[----:B------:R-:W-:-:S06]  /*2310*/  ULOP3.LUT UR6, UR11, UR6, URZ, 0x3c, !UPT ;  /* 0x000000060b067292 */ /* 0x000fcc000f8e3c3f */
[----:B------:R-:W-:Y:S01]  /*2320*/  IMAD.U32 R147, RZ, RZ, UR6 ;  /* 0x00000006ff937e24 */ /* 0x000fe2000f8e00ff */
[----:B------:R-:W-:-:S06]  /*2330*/  UMOV UR6, 0x1 ;  /* 0x0000000100067882 */ /* 0x000fcc0000000000 */
.L_x_15:
[----:B------:R-:W-:-:S06]  /*2340*/  UISETP.GE.AND UP0, UPT, UR10, 0x1, UPT ;  /* 0x000000010a00788c */ /* 0x000fcc000bf06270 */
[----:B------:R-:W-:-:S13]  /*2350*/  PLOP3.LUT P0, PT, PT, PT, UP0, 0x80, 0x0 ;  /* 0x000000000000781c */ /* 0x000fda0003f0f008 */
[----:B------:R-:W-:Y:S05]  /*2360*/  @!P0 BRA `(.L_x_21) ;  /* 0x00000008003c8947 */ /* 0x000fea0003800000 */
[----:B0-2---:R-:W-:Y:S01]  /*2370*/  IMAD.U32 R10, RZ, RZ, UR10 ;  /* 0x0000000aff0a7e24 */ /* 0x005fe2000f8e00ff */
[----:B------:R-:W-:Y:S01]  /*2380*/  UMOV UR15, UR9 ;  /* 0x00000009000f7c82 */ /* 0x000fe20008000000 */
[----:B------:R-:W-:-:S05]  /*2390*/  ULDC UR24, c[0x0][0x50c] ;  /* 0x0001430000187ab9 */ /* 0x000fca0000000800 */
.L_x_29:
[----:B------:R-:W-:-:S06]  /*23a0*/  UISETP.NE.AND UP0, UPT, UR25, 0x3, UPT ;  /* 0x000000031900788c */ /* 0x000fcc000bf05270 */
[----:B------:R-:W-:-:S13]  /*23b0*/  PLOP3.LUT P1, PT, PT, PT, UP0, 0x80, 0x0 ;  /* 0x000000000000781c */ /* 0x000fda0003f2f008 */
[----:B0-2---:R-:W-:Y:S05]  /*23c0*/  @!P1 BRA `(.L_x_22) ;  /* 0x0000000000049947 */ /* 0x005fea0003800000 */
[----:B------:R-:W-:Y:S01]  /*23d0*/  BPT.TRAP 0x1 ;  /* 0x000000040000795c */ /* 0x000fe20000300000 */
.L_x_22:
[----:B------:R-:W-:Y:S01]  /*23e0*/  ULEA UR16, UR12, UR8, 0x3 ;  /* 0x000000080c107291 */ /* 0x000fe2000f8e183f */
[----:B------:R-:W-:-:S08]  /*23f0*/  SHF.L.U32 R11, R147, 0x1f, RZ ;  /* 0x0000001f930b7819 */ /* 0x000fd000000006ff */
[----:B------:R0:W2:Y:S01]  /*2400*/  SYNCS.PHASECHK.TRANS64.TRYWAIT P0, [UR16], R11 ;  /* 0x0000000bff0075a7 */ /* 0x0000a20008000150 */
[----:B------:R-:W-:Y:S05]  /*2410*/  @!P1 BRA `(.L_x_23) ;  /* 0x0000000000049947 */ /* 0x000fea0003800000 */
[----:B------:R-:W-:Y:S01]  /*2420*/  BPT.TRAP 0x1 ;  /* 0x000000040000795c */ /* 0x000fe20000300000 */
.L_x_23:
[----:B--2---:R-:W-:Y:S05]  /*2430*/  @P0 BRA `(.L_x_24) ;  /* 0x0000000000080947 */ /* 0x004fea0003800000 */
[----:B------:R-:W2:Y:S02]  /*2440*/  SYNCS.PHASECHK.TRANS64.TRYWAIT P0, [UR16], R11 ;  /* 0x0000000bff0075a7 */ /* 0x000ea40008000150 */
[----:B--2---:R-:W-:Y:S05]  /*2450*/  @!P0 BRA `(.L_x_25) ;  /* 0x0000006c00808947 */ /* 0x004fea0003800000 */
.L_x_24:
[----:B------:R-:W-:Y:S01]  /*2460*/  UIADD3 UR16, UR8, 0x180, URZ ;  /* 0x0000018008107890 */ /* 0x000fe2000fffe03f */
[----:B------:R-:W-:Y:S01]  /*2470*/  WARPGROUP.ARRIVE ;  /* 0x00000000000079c5 */ /* 0x000fe20000000000 */
[----:B------:R-:W-:Y:S02]  /*2480*/  UIADD3 UR17, UR8, 0x8180, URZ ;  /* 0x0000818008117890 */ /* 0x000fe4000fffe03f */
[----:B------:R-:W-:Y:S02]  /*2490*/  UISETP.NE.AND UP0, UPT, UR5, URZ, UPT ;  /* 0x0000003f0500728c */ /* 0x000fe4000bf05270 */
[----:B------:R-:W-:Y:S02]  /*24a0*/  USHF.R.U32.HI UR16, URZ, 0x4, UR16 ;  /* 0x000000043f107899 */ /* 0x000fe40008011610 */
[----:B------:R-:W-:Y:S02]  /*24b0*/  USHF.R.U32.HI UR17, URZ, 0x4, UR17 ;  /* 0x000000043f117899 */ /* 0x000fe40008011611 */
[----:B------:R-:W-:-:S02]  /*24c0*/  USEL UR6, UR6, URZ, !UP0 ;  /* 0x0000003f06067287 */ /* 0x000fc4000c000000 */
[----:B------:R-:W-:Y:S02]  /*24d0*/  ULOP3.LUT UR16, UR16, 0x3fff, URZ, 0xc0, !UPT ;  /* 0x00003fff10107892 */ /* 0x000fe4000f8ec03f */
[----:B------:R-:W-:Y:S02]  /*24e0*/  ULOP3.LUT UR17, UR17, 0x3fff, URZ, 0xc0, !UPT ;  /* 0x00003fff11117892 */ /* 0x000fe4000f8ec03f */
[----:B------:R-:W-:Y:S02]  /*24f0*/  UISETP.NE.U32.AND UP0, UPT, UR6, URZ, UPT ;  /* 0x0000003f0600728c */ /* 0x000fe4000bf05070 */
[----:B------:R-:W-:Y:S02]  /*2500*/  ULOP3.LUT UR5, UR16, 0x10000, URZ, 0xfc, !UPT ;  /* 0x0001000010057892 */ /* 0x000fe4000f8efc3f */
[----:B------:R-:W-:Y:S02]  /*2510*/  ULOP3.LUT UR6, UR17, 0x10000, URZ, 0xfc, !UPT ;  /* 0x0001000011067892 */ /* 0x000fe4000f8efc3f */
[----:B------:R-:W-:-:S02]  /*2520*/  ULEA UR5, UR12, UR5, 0x9 ;  /* 0x000000050c057291 */ /* 0x000fc4000f8e483f */
[----:B------:R-:W-:Y:S01]  /*2530*/  ULEA UR6, UR12, UR6, 0xa ;  /* 0x000000060c067291 */ /* 0x000fe2000f8e503f */
[----:B------:R-:W-:Y:S01]  /*2540*/  UMOV UR17, 0x40000040 ;  /* 0x4000004000117882 */ /* 0x000fe20000000000 */
[----:B------:R-:W-:Y:S01]  /*2550*/  UMOV UR19, 0x40000040 ;  /* 0x4000004000137882 */ /* 0x000fe20000000000 */
[----:B------:R-:W-:Y:S02]  /*2560*/  UIADD3 UR4, UR4, 0x4, URZ ;  /* 0x0000000404047890 */ /* 0x000fe4000fffe03f */
[----:B------:R-:W-:Y:S02]  /*2570*/  UMOV UR16, UR5 ;  /* 0x0000000500107c82 */ /* 0x000fe40008000000 */
[----:B------:R-:W-:Y:S02]  /*2580*/  UMOV UR18, UR6 ;  /* 0x0000000600127c82 */ /* 0x000fe40008000000 */
[----:B------:R-:W-:Y:S01]  /*2590*/  QGMMA.64x128x32.F32.E4M3.E4M3 R24, gdesc[UR16], R24, UP0 ;  /* 0x01e00000101879f3 */ /* 0x000fe2000bf00818 */
[----:B------:R-:W-:-:S02]  /*25a0*/  UIADD3 UR16, UR5, 0x2, URZ ;  /* 0x0000000205107890 */ /* 0x000fc4000fffe03f */
[----:B------:R-:W-:Y:S01]  /*25b0*/  UIADD3 UR18, UR6, 0x2, URZ ;  /* 0x0000000206127890 */ /* 0x000fe2000fffe03f */
[----:B------:R-:W-:Y:S01]  /*25c0*/  UMOV UR17, 0x40000040 ;  /* 0x4000004000117882 */ /* 0x000fe20000000000 */
[----:B------:R-:W-:Y:S01]  /*25d0*/  UMOV UR19, 0x40000040 ;  /* 0x4000004000137882 */ /* 0x000fe20000000000 */
[----:B------:R-:W-:-:S06]  /*25e0*/  UISETP.NE.AND UP0, UPT, UR4, UR24, UPT ;  /* 0x000000180400728c */ /* 0x000fcc000bf05270 */
[----:B------:R-:W-:Y:S01]  /*25f0*/  QGMMA.64x128x32.F32.E4M3.E4M3 R24, gdesc[UR16], R24 ;  /* 0x01e00000101879f3 */ /* 0x000fe20008700818 */
[----:B------:R-:W-:Y:S02]  /*2600*/  UIADD3 UR16, UR5, 0x4, URZ ;  /* 0x0000000405107890 */ /* 0x000fe4000fffe03f */
[----:B------:R-:W-:Y:S01]  /*2610*/  UIADD3 UR18, UR6, 0x4, URZ ;  /* 0x0000000406127890 */ /* 0x000fe2000fffe03f */
[----:B------:R-:W-:Y:S01]  /*2620*/  UMOV UR17, 0x40000040 ;  /* 0x4000004000117882 */ /* 0x000fe20000000000 */
[----:B------:R-:W-:-:S07]  /*2630*/  UMOV UR19, 0x40000040 ;  /* 0x4000004000137882 */ /* 0x000fce0000000000 */
[----:B------:R-:W-:Y:S01]  /*2640*/  QGMMA.64x128x32.F32.E4M3.E4M3 R24, gdesc[UR16], R24 ;  /* 0x01e00000101879f3 */ /* 0x000fe20008700818 */
[----:B------:R-:W-:Y:S02]  /*2650*/  UIADD3 UR16, UR5, 0x6, URZ ;  /* 0x0000000605107890 */ /* 0x000fe4000fffe03f */
[----:B------:R-:W-:Y:S01]  /*2660*/  UIADD3 UR18, UR6, 0x6, URZ ;  /* 0x0000000606127890 */ /* 0x000fe2000fffe03f */
[----:B------:R-:W-:Y:S01]  /*2670*/  UMOV UR17, 0x40000040 ;  /* 0x4000004000117882 */ /* 0x000fe20000000000 */
[----:B------:R-:W-:Y:S01]  /*2680*/  UMOV UR19, 0x40000040 ;  /* 0x4000004000137882 */ /* 0x000fe20000000000 */
[----:B------:R-:W-:-:S06]  /*2690*/  USEL UR5, URZ, 0x1, UP0 ;  /* 0x000000013f057887 */ /* 0x000fcc0008000000 */
[----:B------:R-:W-:Y:S01]  /*26a0*/  ISETP.NE.AND P0, PT, RZ, UR5, PT ;  /* 0x00000005ff007c0c */ /* 0x000fe2000bf05270 */
[----:B------:R-:W-:Y:S03]  /*26b0*/  QGMMA.64x128x32.F32.E4M3.E4M3 R24, gdesc[UR16], R24, gsb0 ;  /* 0x01e00000101879f3 */ /* 0x000fe60008000818 */
[----:B------:R-:W-:-:S09]  /*26c0*/  WARPGROUP.DEPBAR.LE gsb0, 0x1 ;  /* 0x00008000000079c5 */ /* 0x000fd20000010100 */
[----:B------:R-:W-:Y:S05]  /*26d0*/  @!P0 BRA `(.L_x_26) ;  /* 0x0000000400088947 */ /* 0x000fea0003800000 */
[----:B------:R-:W-:Y:S02]  /*26e0*/  WARPGROUP.DEPBAR.LE gsb0, 0x0 ;  /* 0x00008000000079c5 */ /* 0x000fe40000010000 */
[----:B------:R-:W-:-:S01]  /*26f0*/  FADD R143, R24, R143 ;  /* 0x0000008f188f7221 */ /* 0x000fc20000000000 */
[----:B------:R-:W-:Y:S01]  /*2700*/  FADD R142, R25, R142 ;  /* 0x0000008e198e7221 */ /* 0x000fe20000000000 */
        /* <DEDUP_REMOVED lines=62> */
[----:B------:R-:W-:-:S06]  /*2af0*/  UMOV UR4, URZ ;  /* 0x0000003f00047c82 */ /* 0x000fcc0008000000 */
.L_x_26:
[----:B------:R-:W-:Y:S05]  /*2b00*/  @!P1 BRA `(.L_x_27) ;  /* 0x0000000000049947 */ /* 0x000fea0003800000 */
[----:B------:R-:W-:Y:S01]  /*2b10*/  BPT.TRAP 0x1 ;  /* 0x000000040000795c */ /* 0x000fe20000300000 */
.L_x_27:
[----:B------:R-:W-:Y:S02]  /*2b20*/  UISETP.GT.U32.AND UP0, UPT, UR13, 0x1, UPT ;  /* 0x000000010d00788c */ /* 0x000fe4000bf04070 */
[----:B------:R-:W-:-:S04]  /*2b30*/  ULEA UR6, UR15, UR8, 0x3 ;  /* 0x000000080f067291 */ /* 0x000fc8000f8e183f */
[----:B------:R-:W-:Y:S01]  /*2b40*/  UIADD3 UR6, UR6, 0x20, URZ ;  /* 0x0000002006067890 */ /* 0x000fe2000fffe03f */
[----:B------:R-:W-:-:S03]  /*2b50*/  PLOP3.LUT P0, PT, PT, PT, UP0, 0x80, 0x0 ;  /* 0x000000000000781c */ /* 0x000fc60003f0f008 */
[----:B------:R-:W-:-:S09]  /*2b60*/  UPRMT UR6, URZ, 0x654, UR6 ;  /* 0x000006543f067896 */ /* 0x000fd20008000006 */
[----:B------:R-:W-:Y:S01]  /*2b70*/  SYNCS.ARRIVE.TRANS64.RED.A1T0 RZ, [UR6], RZ ;  /* 0x000000ffffff79a7 */ /* 0x000fe20008100406 */
[----:B------:R-:W-:Y:S05]  /*2b80*/  @P0 BRA `(.L_x_28) ;  /* 0x0000000000040947 */ /* 0x000fea0003800000 */
[----:B------:R-:W-:Y:S01]  /*2b90*/  BPT.TRAP 0x1 ;  /* 0x000000040000795c */ /* 0x000fe20000300000 */
.L_x_28:
[----:B------:R-:W-:Y:S01]  /*2ba0*/  UIADD3 UR12, UR12, 0x1, URZ ;  /* 0x000000010c0c7890 */ /* 0x000fe2000fffe03f */
[C---:B------:R-:W-:Y:S01]  /*2bb0*/  ISETP.GT.AND P0, PT, R10.reuse, 0x1, PT ;  /* 0x000000010a00780c */ /* 0x040fe20003f04270 */
[----:B------:R-:W-:Y:S01]  /*2bc0*/  UIADD3 UR15, UR15, 0x1, URZ ;  /* 0x000000010f0f7890 */ /* 0x000fe2000fffe03f */
[----:B------:R-:W-:Y:S01]  /*2bd0*/  VIADD R10, R10, 0xffffffff ;  /* 0xffffffff0a0a7836 */ /* 0x000fe20000000000 */
[----:B------:R-:W-:Y:S02]  /*2be0*/  UISETP.NE.AND UP0, UPT, UR12, 0x4, UPT ;  /* 0x000000040c00788c */ /* 0x000fe4000bf05270 */
[----:B------:R-:W-:Y:S02]  /*2bf0*/  UISETP.NE.AND UP1, UPT, UR15, 0x4, UPT ;  /* 0x000000040f00788c */ /* 0x000fe4000bf25270 */
[----:B------:R-:W-:Y:S02]  /*2c00*/  USEL UR6, URZ, 0x1, UP0 ;  /* 0x000000013f067887 */ /* 0x000fe40008000000 */
[----:B------:R-:W-:-:S02]  /*2c10*/  USEL UR12, UR12, URZ, UP0 ;  /* 0x0000003f0c0c7287 */ /* 0x000fc40008000000 */
[----:B------:R-:W-:Y:S02]  /*2c20*/  USEL UR15, UR15, URZ, UP1 ;  /* 0x0000003f0f0f7287 */ /* 0x000fe40008800000 */
[----:B------:R-:W-:Y:S01]  /*2c30*/  LOP3.LUT R147, R147, UR6, RZ, 0x3c, !PT ;  /* 0x0000000693937c12 */ /* 0x000fe2000f8e3cff */
[----:B------:R-:W-:Y:S01]  /*2c40*/  UMOV UR6, 0x1 ;  /* 0x0000000100067882 */ /* 0x000fe20000000000 */
[----:B------:R-:W-:Y:S08]  /*2c50*/  @P0 BRA `(.L_x_29) ;  /* 0xfffffff400d00947 */ /* 0x000ff0000383ffff */
.L_x_21:
[----:B------:R-:W-:Y:S01]  /*2c60*/  UISETP.NE.AND UP0, UPT, UR4, URZ, UPT ;  /* 0x0000003f0400728c */ /* 0x000fe2000bf05270 */
[----:B0-2---:R-:W0:Y:S03]  /*2c70*/  LDC R10, c[0x0][0x28c] ;  /* 0x0000a300ff0a7b82 */ /* 0x005e260000000800 */
[----:B------:R-:W-:-:S06]  /*2c80*/  USEL UR4, URZ, 0x1, !UP0 ;  /* 0x000000013f047887 */ /* 0x000fcc000c000000 */
[----:B------:R-:W-:-:S13]  /*2c90*/  ISETP.NE.AND P0, PT, RZ, UR4, PT ;  /* 0x00000004ff007c0c */ /* 0x000fda000bf05270 */
[----:B------:R-:W-:Y:S05]  /*2ca0*/  @!P0 BRA `(.L_x_30) ;  /* 0x0000000400048947 */ /* 0x000fea0003800000 */
[----:B------:R-:W-:Y:S02]  /*2cb0*/  WARPGROUP.DEPBAR.LE gsb0, 0x0 ;  /* 0x00008000000079c5 */ /* 0x000fe40000010000 */
[----:B------:R-:W-:Y:S01]  /*2cc0*/  FADD R143, R24, R143 ;  /* 0x0000008f188f7221 */ /* 0x000fe20000000000 */
        /* <DEDUP_REMOVED lines=62> */
[----:B------:R-:W-:-:S07]  /*30b0*/  FADD R18, R18, R87 ;  /* 0x0000005712127221 */ /* 0x000fce0000000000 */
.L_x_30:
[----:B0-----:R-:W-:Y:S01]  /*30c0*/  ISETP.GE.AND P0, PT, R10, 0x1, PT ;  /* 0x000000010a00780c */ /* 0x001fe20003f06270 */
[----:B------:R0:W-:Y:S01]  /*30d0*/  SYNCS.ARRIVE.TRANS64.A1T0 RZ, [R145+UR27], RZ ;  /* 0x000000ff91ff79a7 */ /* 0x0001e2000810001b */
[----:B------:R-:W-:-:S11]  /*30e0*/  WARPGROUP.DEPBAR.LE gsb0, 0x0 ;  /* 0x00008000000079c5 */ /* 0x000fd60000010000 */
[----:B------:R-:W-:Y:S05]  /*30f0*/  @!P0 BRA `(.L_x_31) ;  /* 0x0000000000388947 */ /* 0x000fea0003800000 */
[----:B------:R-:W-:-:S06]  /*3100*/  UISETP.NE.AND UP0, UPT, UR25, 0x3, UPT ;  /* 0x000000031900788c */ /* 0x000fcc000bf05270 */
[----:B------:R-:W-:-:S13]  /*3110*/  PLOP3.LUT P0, PT, PT, PT, UP0, 0x80, 0x0 ;  /* 0x000000000000781c */ /* 0x000fda0003f0f008 */
[----:B------:R-:W-:Y:S05]  /*3120*/  @!P0 BRA `(.L_x_32) ;  /* 0x0000000000048947 */ /* 0x000fea0003800000 */
[----:B------:R-:W-:Y:S01]  /*3130*/  BPT.TRAP 0x1 ;  /* 0x000000040000795c */ /* 0x000fe20000300000 */
.L_x_32:
[----:B------:R-:W-:Y:S02]  /*3140*/  UIADD3 UR4, UR10, UR9, URZ ;  /* 0x000000090a047290 */ /* 0x000fe4000fffe03f */
[----:B------:R-:W-:Y:S02]  /*3150*/  UISETP.GT.U32.AND UP0, UPT, UR13, 0x1, UPT ;  /* 0x000000010d00788c */ /* 0x000fe4000bf04070 */
[----:B------:R-:W-:-:S04]  /*3160*/  USHF.L.U32 UR4, UR4, 0x3, URZ ;  /* 0x0000000304047899 */ /* 0x000fc8000800063f */
[----:B------:R-:W-:Y:S01]  /*3170*/  ULOP3.LUT UR4, UR4, 0x18, URZ, 0xc0, !UPT ;  /* 0x0000001804047892 */ /* 0x000fe2000f8ec03f */
[----:B------:R-:W-:-:S03]  /*3180*/  PLOP3.LUT P0, PT, PT, PT, UP0, 0x80, 0x0 ;  /* 0x000000000000781c */ /* 0x000fc60003f0f008 */
[----:B------:R-:W-:-:S04]  /*3190*/  UIADD3 UR4, UR8, 0x20, UR4 ;  /* 0x0000002008047890 */ /* 0x000fc8000fffe004 */
[----:B------:R-:W-:-:S09]  /*31a0*/  UPRMT UR4, URZ, 0x654, UR4 ;  /* 0x000006543f047896 */ /* 0x000fd20008000004 */
[----:B------:R-:W-:Y:S01]  /*31b0*/  SYNCS.ARRIVE.TRANS64.RED.A1T0 RZ, [UR4], RZ ;  /* 0x000000ffffff79a7 */ /* 0x000fe20008100404 */
[----:B------:R-:W-:Y:S05]  /*31c0*/  @P0 BRA `(.L_x_31) ;  /* 0x0000000000040947 */ /* 0x000fea0003800000 */
[----:B------:R-:W-:Y:S01]  /*31d0*/  BPT.TRAP 0x1 ;  /* 0x000000040000795c */ /* 0x000fe20000300000 */
.L_x_31:
[----:B------:R-:W-:Y:S01]  /*31e0*/  SHF.L.U32 R10, R144, 0x1f, RZ ;  /* 0x0000001f900a7819 */ /* 0x000fe200000006ff */
[----:B------:R-:W2:Y:S01]  /*31f0*/  LDC R31, c[0x0][0x288] ;  /* 0x0000a200ff1f7b82 */ /* 0x000ea20000000800 */
[----:B------:R-:W-:Y:S02]  /*3200*/  IMAD.SHL.U32 R28, R5, 0x40, RZ ;  /* 0x00000040051c7824 */ /* 0x000fe400078e00ff */
[----:B------:R-:W3:Y:S02]  /*3210*/  SYNCS.PHASECHK.TRANS64.TRYWAIT P0, [R13+URZ+0x8], R10 ;  /* 0x0000080a0d0075a7 */ /* 0x000ee4000800017f */
[----:B---3--:R-:W-:Y:S05]  /*3220*/  @!P0 BRA `(.L_x_33) ;  /* 0x0000006000248947 */ /* 0x008fea0003800000 */
.L_x_191:
[----:B------:R-:W-:Y:S01]  /*3230*/  ULDC UR4, c[0x0][0x284] ;  /* 0x0000a10000047ab9 */ /* 0x000fe20000000800 */
[----:B------:R-:W-:Y:S01]  /*3240*/  IMAD.SHL.U32 R30, R4, 0x80, RZ ;  /* 0x00000080041e7824 */ /* 0x000fe200078e00ff */
[----:B------:R-:W-:-:S04]  /*3250*/  ISETP.GE.AND P0, PT, R28, UR4, PT ;  /* 0x000000041c007c0c */ /* 0x000fc8000bf06270 */
[----:B--2---:R-:W-:-:S13]  /*3260*/  ISETP.GE.OR P0, PT, R30, R31, P0 ;  /* 0x0000001f1e00720c */ /* 0x004fda0000706670 */
[----:B------:R-:W-:Y:S05]  /*3270*/  @P0 BRA `(.L_x_34) ;  /* 0x0000004400e00947 */ /* 0x000fea0003800000 */
[----:B------:R-:W2:Y:S01]  /*3280*/  LDC.64 R32, c[0x0][0x5c8] ;  /* 0x00017200ff207b82 */ /* 0x000ea20000000a00 */
[----:B------:R-:W-:Y:S01]  /*3290*/  IMAD.SHL.U32 R24, R12, 0x2, RZ ;  /* 0x000000020c187824 */ /* 0x000fe200078e00ff */
[----:B------:R-:W-:Y:S01]  /*32a0*/  SHF.R.S32.HI R35, RZ, 0x1f, R0 ;  /* 0x0000001fff237819 */ /* 0x000fe20000011400 */
[----:B------:R-:W-:Y:S01]  /*32b0*/  ULDC.64 UR4, c[0x0][0x5d0] ;  /* 0x0001740000047ab9 */ /* 0x000fe20000000a00 */
[----:B------:R-:W-:Y:S01]  /*32c0*/  SHF.R.S32.HI R34, RZ, 0x1f, R30 ;  /* 0x0000001fff227819 */ /* 0x000fe2000001141e */
[----:B------:R-:W-:Y:S01]  /*32d0*/  BSSY B0, `(.L_x_34) ;  /* 0x0000472000007945 */ /* 0x000fe20003800000 */
[--C-:B------:R-:W-:Y:S01]  /*32e0*/  SHF.R.S32.HI R25, RZ, 0x1f, R24.reuse ;  /* 0x0000001fff197819 */ /* 0x100fe20000011418 */
[----:B------:R-:W-:Y:S02]  /*32f0*/  IMAD R27, R35, UR4, RZ ;  /* 0x00000004231b7c24 */ /* 0x000fe4000f8e02ff */
[----:B---3--:R-:W-:-:S04]  /*3300*/  IMAD.WIDE.U32 R10, R0, UR4, R24 ;  /* 0x00000004000a7c25 */ /* 0x008fc8000f8e0018 */
[----:B------:R-:W-:Y:S01]  /*3310*/  IMAD R29, R0, UR5, R27 ;  /* 0x00000005001d7c24 */ /* 0x000fe2000f8e021b */
[----:B------:R-:W-:Y:S01]  /*3320*/  IADD3 R10, P0, R30, R10, RZ ;  /* 0x0000000a1e0a7210 */ /* 0x000fe20007f1e0ff */
[----:B------:R-:W-:Y:S01]  /*3330*/  IMAD.WIDE R26, R5, 0x40, R8 ;  /* 0x00000040051a7825 */ /* 0x000fe200078e0208 */
[----:B------:R-:W-:Y:S02]  /*3340*/  ULDC.64 UR4, c[0x0][0x5c0] ;  /* 0x0001700000047ab9 */ /* 0x000fe40000000a00 */
[----:B------:R-:W-:Y:S01]  /*3350*/  IADD3.X R11, R34, R11, R29, P0, !PT ;  /* 0x0000000b220b7210 */ /* 0x000fe200007fe41d */
[----:B------:R-:W-:Y:S02]  /*3360*/  IMAD R29, R12, -0x2, R31 ;  /* 0xfffffffe0c1d7824 */ /* 0x000fe400078e021f */
[-C--:B--2---:R-:W-:Y:S02]  /*3370*/  IMAD R4, R27, R32.reuse, RZ ;  /* 0x000000201b047224 */ /* 0x084fe400078e02ff */
[----:B------:R-:W-:-:S04]  /*3380*/  IMAD.WIDE.U32 R10, R26, R32, R10 ;  /* 0x000000201a0a7225 */ /* 0x000fc800078e000a */
[----:B------:R-:W-:Y:S01]  /*3390*/  IMAD R5, R26, R33, R4 ;  /* 0x000000211a057224 */ /* 0x000fe200078e0204 */
[----:B------:R-:W-:Y:S02]  /*33a0*/  LEA R4, P0, R32, R10, 0x3 ;  /* 0x0000000a20047211 */ /* 0x000fe400078018ff */
[----:B------:R-:W-:Y:S01]  /*33b0*/  IADD3 R10, P1, R10, UR4, RZ ;  /* 0x000000040a0a7c10 */ /* 0x000fe2000ff3e0ff */
[----:B------:R-:W-:Y:S01]  /*33c0*/  IMAD.IADD R11, R11, 0x1, R5 ;  /* 0x000000010b0b7824 */ /* 0x000fe200078e0205 */
[----:B------:R-:W-:-:S04]  /*33d0*/  IADD3 R4, P2, R4, UR4, RZ ;  /* 0x0000000404047c10 */ /* 0x000fc8000ff5e0ff */
[----:B------:R-:W-:Y:S01]  /*33e0*/  LEA.HI.X R5, R32, R11, R33, 0x3, P0 ;  /* 0x0000000b20057211 */ /* 0x000fe200000f1c21 */
[----:B------:R-:W-:Y:S01]  /*33f0*/  IMAD.IADD R32, R15, 0x1, -R28 ;  /* 0x000000010f207824 */ /* 0x000fe200078e0a1c */
[----:B-1---5:R-:W-:Y:S01]  /*3400*/  FSETP.NEU.AND P0, PT, R7, RZ, PT ;  /* 0x000000ff0700720b */ /* 0x022fe20003f0d000 */
[----:B------:R-:W-:Y:S01]  /*3410*/  IMAD.IADD R28, R29, 0x1, -R30 ;  /* 0x000000011d1c7824 */ /* 0x000fe200078e0a1e */
[----:B------:R-:W-:Y:S02]  /*3420*/  IADD3.X R11, R11, UR5, RZ, P1, !PT ;  /* 0x000000050b0b7c10 */ /* 0x000fe40008ffe4ff */
[----:B------:R-:W-:-:S09]  /*3430*/  IADD3.X R5, R5, UR5, RZ, P2, !PT ;  /* 0x0000000505057c10 */ /* 0x000fd200097fe4ff */
[----:B------:R-:W-:Y:S05]  /*3440*/  @!P0 BRA `(.L_x_35) ;  /* 0x0000003400608947 */ /* 0x000fea0003800000 */
[----:B------:R-:W-:Y:S01]  /*3450*/  ULDC.64 UR4, c[0x0][0x5b8] ;  /* 0x00016e0000047ab9 */ /* 0x000fe20000000a00 */
[----:B------:R-:W-:Y:S01]  /*3460*/  ULDC.64 UR16, c[0x0][0x5a8] ;  /* 0x00016a0000107ab9 */ /* 0x000fe20000000a00 */
[----:B------:R-:W-:Y:S01]  /*3470*/  IMAD.WIDE.U32 R24, R0, UR4, R24 ;  /* 0x0000000400187c25 */ /* 0x000fe2000f8e0018 */
[----:B------:R-:W-:Y:S03]  /*3480*/  BSSY B1, `(.L_x_36) ;  /* 0x0000010000017945 */ /* 0x000fe60003800000 */
[----:B------:R-:W-:Y:S01]  /*3490*/  IMAD R29, R35, UR4, RZ ;  /* 0x00000004231d7c24 */ /* 0x000fe2000f8e02ff */
[----:B------:R-:W-:-:S03]  /*34a0*/  IADD3 R30, P0, R30, R24, RZ ;  /* 0x000000181e1e7210 */ /* 0x000fc60007f1e0ff */
[----:B------:R-:W-:Y:S01]  /*34b0*/  IMAD R29, R0, UR5, R29 ;  /* 0x00000005001d7c24 */ /* 0x000fe2000f8e021d */
[----:B------:R-:W-:Y:S01]  /*34c0*/  ULDC.64 UR4, c[0x0][0x5b0] ;  /* 0x00016c0000047ab9 */ /* 0x000fe20000000a00 */
[----:B------:R-:W-:-:S03]  /*34d0*/  PRMT R0, RZ, 0x7610, R0 ;  /* 0x00007610ff007816 */ /* 0x000fc60000000000 */
[----:B------:R-:W-:Y:S01]  /*34e0*/  IADD3.X R31, R34, R25, R29, P0, !PT ;  /* 0x00000019221f7210 */ /* 0x000fe200007fe41d */
[----:B------:R-:W-:Y:S01]  /*34f0*/  IMAD R29, R27, UR4, RZ ;  /* 0x000000041b1d7c24 */ /* 0x000fe2000f8e02ff */
[----:B------:R-:W-:Y:S01]  /*3500*/  ISETP.GE.AND P0, PT, R32, 0x1, PT ;  /* 0x000000012000780c */ /* 0x000fe20003f06270 */
[----:B------:R-:W-:-:S03]  /*3510*/  IMAD.WIDE.U32 R24, R26, UR4, R30 ;  /* 0x000000041a187c25 */ /* 0x000fc6000f8e001e */
[----:B------:R-:W-:Y:S01]  /*3520*/  ISETP.LT.OR P2, PT, R28, 0x1, !P0 ;  /* 0x000000011c00780c */ /* 0x000fe20004741670 */
[----:B------:R-:W-:Y:S01]  /*3530*/  IMAD R29, R26, UR5, R29 ;  /* 0x000000051a1d7c24 */ /* 0x000fe2000f8e021d */
[----:B------:R-:W-:-:S04]  /*3540*/  IADD3 R24, P1, R24, UR16, RZ ;  /* 0x0000001018187c10 */ /* 0x000fc8000ff3e0ff */
[----:B------:R-:W-:-:S07]  /*3550*/  IADD3.X R25, R25, UR17, R29, P1, !PT ;  /* 0x0000001119197c10 */ /* 0x000fce0008ffe41d */
[----:B------:R-:W-:Y:S05]  /*3560*/  @P2 BRA `(.L_x_37) ;  /* 0x0000000000042947 */ /* 0x000fea0003800000 */
[----:B------:R1:W5:Y:S02]  /*3570*/  LDG.E.U8 R0, desc[UR22][R24.64] ;  /* 0x0000001618007981 */ /* 0x000364000c1e1100 */
.L_x_37:
[----:B------:R-:W-:Y:S05]  /*3580*/  BSYNC B1 ;  /* 0x0000000000017941 */ /* 0x000fea0003800000 */
.L_x_36:
[----:B-----5:R-:W-:Y:S01]  /*3590*/  LOP3.LUT R0, R0, 0xff, RZ, 0xc0, !PT ;  /* 0x000000ff00007812 */ /* 0x020fe200078ec0ff */
[----:B------:R-:W-:Y:S01]  /*35a0*/  BSSY B1, `(.L_x_38) ;  /* 0x000000b000017945 */ /* 0x000fe20003800000 */
[----:B------:R-:W-:Y:S02]  /*35b0*/  ISETP.LT.OR P3, PT, R28, 0x2, !P0 ;  /* 0x000000021c00780c */ /* 0x000fe40004761670 */
[----:B------:R-:W-:-:S05]  /*35c0*/  F2FP.F16.E4M3.UNPACK_B R0, R0 ;  /* 0x00000000ff00723e */ /* 0x000fca00020006ff */
[----:B------:R-:W-:-:S05]  /*35d0*/  HADD2.F32 R0, -RZ, R0.H0_H0 ;  /* 0x20000000ff007230 */ /* 0x000fca0000004100 */
[----:B------:R-:W-:-:S04]  /*35e0*/  FMUL R0, R0, R7 ;  /* 0x0000000700007220 */ /* 0x000fc80000400000 */
[----:B------:R-:W-:-:S05]  /*35f0*/  FFMA R0, R143, R6, R0 ;  /* 0x000000068f007223 */ /* 0x000fca0000000000 */
[----:B------:R-:W-:Y:S02]  /*3600*/  F2FP.SATFINITE.E4M3.F32.PACK_AB_MERGE_C R29, RZ, R0, RZ ;  /* 0x00000000ff1d723e */ /* 0x000fe400048070ff */
[----:B------:R-:W-:-:S03]  /*3610*/  PRMT R0, RZ, 0x7610, R0 ;  /* 0x00007610ff007816 */ /* 0x000fc60000000000 */
[----:B------:R2:W-:Y:S01]  /*3620*/  @!P2 STG.E.U8 desc[UR22][R10.64], R29 ;  /* 0x0000001d0a00a986 */ /* 0x0005e2000c101116 */
[----:B------:R-:W-:Y:S05]  /*3630*/  @P3 BRA `(.L_x_39) ;  /* 0x0000000000043947 */ /* 0x000fea0003800000 */
[----:B------:R3:W5:Y:S02]  /*3640*/  LDG.E.U8 R0, desc[UR22][R24.64+0x1] ;  /* 0x0000011618007981 */ /* 0x000764000c1e1100 */
.L_x_39:
[----:B------:R-:W-:Y:S05]  /*3650*/  BSYNC B1 ;  /* 0x0000000000017941 */ /* 0x000fea0003800000 */
.L_x_38:
[----:B-----5:R-:W-:Y:S01]  /*3660*/  LOP3.LUT R0, R0, 0xff, RZ, 0xc0, !PT ;  /* 0x000000ff00007812 */ /* 0x020fe200078ec0ff */
[----:B------:R-:W-:Y:S01]  /*3670*/  BSSY B1, `(.L_x_40) ;  /* 0x0000013000017945 */ /* 0x000fe20003800000 */
[----:B--2---:R-:W-:Y:S02]  /*3680*/  IADD3 R29, P1, R26, 0x8, RZ ;  /* 0x000000081a1d7810 */ /* 0x004fe40007f3e0ff */
[----:B------:R-:W-:-:S03]  /*3690*/  F2FP.F16.E4M3.UNPACK_B R0, R0 ;  /* 0x00000000ff00723e */ /* 0x000fc600020006ff */
[----:B------:R-:W-:Y:S01]  /*36a0*/  IMAD.X R26, RZ, RZ, R27, P1 ;  /* 0x000000ffff1a7224 */ /* 0x000fe200008e061b */
[----:B------:R-:W-:Y:S01]  /*36b0*/  ISETP.GE.AND P1, PT, R32, 0x9, PT ;  /* 0x000000092000780c */ /* 0x000fe20003f26270 */
[----:B------:R-:W-:Y:S02]  /*36c0*/  HADD2.F32 R0, -RZ, R0.H0_H0 ;  /* 0x20000000ff007230 */ /* 0x000fe40000004100 */
[----:B------:R-:W-:Y:S01]  /*36d0*/  IMAD R26, R26, UR4, RZ ;  /* 0x000000041a1a7c24 */ /* 0x000fe2000f8e02ff */
[----:B------:R-:W-:Y:S01]  /*36e0*/  ISETP.LT.OR P4, PT, R28, 0x1, !P1 ;  /* 0x000000011c00780c */ /* 0x000fe20004f81670 */
[----:B------:R-:W-:-:S04]  /*36f0*/  IMAD.WIDE.U32 R30, R29, UR4, R30 ;  /* 0x000000041d1e7c25 */ /* 0x000fc8000f8e001e */
[----:B------:R-:W-:Y:S01]  /*3700*/  FMUL R27, R0, R7 ;  /* 0x00000007001b7220 */ /* 0x000fe20000400000 */
[----:B------:R-:W-:Y:S01]  /*3710*/  PRMT R0, RZ, 0x7610, R0 ;  /* 0x00007610ff007816 */ /* 0x000fe20000000000 */
[----:B------:R-:W-:Y:S02]  /*3720*/  IMAD R29, R29, UR5, R26 ;  /* 0x000000051d1d7c24 */ /* 0x000fe4000f8e021a */
[----:B------:R-:W-:Y:S01]  /*3730*/  FFMA R27, R142, R6, R27 ;  /* 0x000000068e1b7223 */ /* 0x000fe2000000001b */
[----:B------:R-:W-:-:S04]  /*3740*/  IADD3 R26, P2, R30, UR16, RZ ;  /* 0x000000101e1a7c10 */ /* 0x000fc8000ff5e0ff */
[----:B------:R-:W-:Y:S02]  /*3750*/  F2FP.SATFINITE.E4M3.F32.PACK_AB_MERGE_C R33, RZ, R27, RZ ;  /* 0x0000001bff21723e */ /* 0x000fe400048070ff */
[----:B------:R-:W-:-:S03]  /*3760*/  IADD3.X R27, R31, UR17, R29, P2, !PT ;  /* 0x000000111f1b7c10 */ /* 0x000fc600097fe41d */
[----:B------:R2:W-:Y:S01]  /*3770*/  @!P3 STG.E.U8 desc[UR22][R10.64+0x1], R33 ;  /* 0x000001210a00b986 */ /* 0x0005e2000c101116 */
[----:B------:R-:W-:Y:S05]  /*3780*/  @P4 BRA `(.L_x_41) ;  /* 0x0000000000044947 */ /* 0x000fea0003800000 */
[----:B------:R4:W5:Y:S02]  /*3790*/  LDG.E.U8 R0, desc[UR22][R26.64] ;  /* 0x000000161a007981 */ /* 0x000964000c1e1100 */
.L_x_41:
[----:B------:R-:W-:Y:S05]  /*37a0*/  BSYNC B1 ;  /* 0x0000000000017941 */ /* 0x000fea0003800000 */
.L_x_40:
        /* <DEDUP_REMOVED lines=12> */
.L_x_43:
[----:B------:R-:W-:Y:S05]  /*3870*/  BSYNC B1 ;  /* 0x0000000000017941 */ /* 0x000fea0003800000 */
.L_x_42:
[----:B-----5:R-:W-:Y:S01]  /*3880*/  LOP3.LUT R0, R0, 0xff, RZ, 0xc0, !PT ;  /* 0x000000ff00007812 */ /* 0x020fe200078ec0ff */
[----:B------:R-:W-:Y:S01]  /*3890*/  BSSY B1, `(.L_x_44) ;  /* 0x000000b000017945 */ /* 0x000fe20003800000 */
[----:B------:R-:W-:Y:S02]  /*38a0*/  ISETP.LT.OR P3, PT, R28, 0x9, !P0 ;  /* 0x000000091c00780c */ /* 0x000fe40004761670 */
[----:B------:R-:W-:-:S05]  /*38b0*/  F2FP.F16.E4M3.UNPACK_B R0, R0 ;  /* 0x00000000ff00723e */ /* 0x000fca00020006ff */
[----:B------:R-:W-:-:S05]  /*38c0*/  HADD2.F32 R0, -RZ, R0.H0_H0 ;  /* 0x20000000ff007230 */ /* 0x000fca0000004100 */
[----:B0-----:R-:W-:Y:S01]  /*38d0*/  FMUL R29, R0, R7 ;  /* 0x00000007001d7220 */ /* 0x001fe20000400000 */
[----:B------:R-:W-:-:S03]  /*38e0*/  PRMT R0, RZ, 0x7610, R0 ;  /* 0x00007610ff007816 */ /* 0x000fc60000000000 */
[----:B------:R-:W-:-:S05]  /*38f0*/  FFMA R29, R140, R6, R29 ;  /* 0x000000068c1d7223 */ /* 0x000fca000000001d */
[----:B------:R-:W-:-:S05]  /*3900*/  F2FP.SATFINITE.E4M3.F32.PACK_AB_MERGE_C R29, RZ, R29, RZ ;  /* 0x0000001dff1d723e */ /* 0x000fca00048070ff */
[----:B------:R0:W-:Y:S01]  /*3910*/  @!P2 STG.E.U8 desc[UR22][R4.64+0x1], R29 ;  /* 0x0000011d0400a986 */ /* 0x0001e2000c101116 */
[----:B------:R-:W-:Y:S05]  /*3920*/  @P3 BRA `(.L_x_45) ;  /* 0x0000000000043947 */ /* 0x000fea0003800000 */
[----:B------:R0:W5:Y:S02]  /*3930*/  LDG.E.U8 R0, desc[UR22][R24.64+0x8] ;  /* 0x0000081618007981 */ /* 0x000164000c1e1100 */
.L_x_45:
[----:B------:R-:W-:Y:S05]  /*3940*/  BSYNC B1 ;  /* 0x0000000000017941 */ /* 0x000fea0003800000 */
.L_x_44:
[----:B-----5:R-:W-:Y:S01]  /*3950*/  LOP3.LUT R0, R0, 0xff, RZ, 0xc0, !PT ;  /* 0x000000ff00007812 */ /* 0x020fe200078ec0ff */
[----:B------:R-:W-:Y:S01]  /*3960*/  BSSY B1, `(.L_x_46) ;  /* 0x000000b000017945 */ /* 0x000fe20003800000 */
[----:B------:R-:W-:Y:S02]  /*3970*/  ISETP.LT.OR P2, PT, R28, 0xa, !P0 ;  /* 0x0000000a1c00780c */ /* 0x000fe40004741670 */
[----:B------:R-:W-:-:S05]  /*3980*/  F2FP.F16.E4M3.UNPACK_B R0, R0 ;  /* 0x00000000ff00723e */ /* 0x000fca00020006ff */
[----:B------:R-:W-:-:S05]  /*3990*/  HADD2.F32 R0, -RZ, R0.H0_H0 ;  /* 0x20000000ff007230 */ /* 0x000fca0000004100 */
[----:B------:R-:W-:-:S04]  /*39a0*/  FMUL R0, R0, R7 ;  /* 0x0000000700007220 */ /* 0x000fc80000400000 */
[----:B------:R-:W-:-:S05]  /*39b0*/  FFMA R0, R139, R6, R0 ;  /* 0x000000068b007223 */ /* 0x000fca0000000000 */
[----:B0-----:R-:W-:Y:S02]  /*39c0*/  F2FP.SATFINITE.E4M3.F32.PACK_AB_MERGE_C R29, RZ, R0, RZ ;  /* 0x00000000ff1d723e */ /* 0x001fe400048070ff */
[----:B------:R-:W-:-:S03]  /*39d0*/  PRMT R0, RZ, 0x7610, R0 ;  /* 0x00007610ff007816 */ /* 0x000fc60000000000 */
[----:B------:R0:W-:Y:S01]  /*39e0*/  @!P3 STG.E.U8 desc[UR22][R10.64+0x8], R29 ;  /* 0x0000081d0a00b986 */ /* 0x0001e2000c101116 */
[----:B------:R-:W-:Y:S05]  /*39f0*/  @P2 BRA `(.L_x_47) ;  /* 0x0000000000042947 */ /* 0x000fea0003800000 */
[----:B------:R0:W5:Y:S02]  /*3a00*/  LDG.E.U8 R0, desc[UR22][R24.64+0x9] ;  /* 0x0000091618007981 */ /* 0x000164000c1e1100 */
.L_x_47:
[----:B------:R-:W-:Y:S05]  /*3a10*/  BSYNC B1 ;  /* 0x0000000000017941 */ /* 0x000fea0003800000 */
.L_x_46:
        /* <DEDUP_REMOVED lines=12> */
.L_x_49:
[----:B------:R-:W-:Y:S05]  /*3ae0*/  BSYNC B1 ;  /* 0x0000000000017941 */ /* 0x000fea0003800000 */
.L_x_48:
        /* <DEDUP_REMOVED lines=12> */
.L_x_51:
[----:B------:R-:W-:Y:S05]  /*3bb0*/  BSYNC B1 ;  /* 0x0000000000017941 */ /* 0x000fea0003800000 */
.L_x_50:
        /* <DEDUP_REMOVED lines=12> */
.L_x_53:
[----:B------:R-:W-:Y:S05]  /*3c80*/  BSYNC B1 ;  /* 0x0000000000017941 */ /* 0x000fea0003800000 */
.L_x_52:
        /* <DEDUP_REMOVED lines=12> */
.L_x_55:
[----:B------:R-:W-:Y:S05]  /*3d50*/  BSYNC B1 ;  /* 0x0000000000017941 */ /* 0x000fea0003800000 */
.L_x_54:
        /* <DEDUP_REMOVED lines=12> */
.L_x_57:
[----:B------:R-:W-:Y:S05]  /*3e20*/  BSYNC B1 ;  /* 0x0000000000017941 */ /* 0x000fea0003800000 */
.L_x_56:
        /* <DEDUP_REMOVED lines=12> */
.L_x_59:
[----:B------:R-:W-:Y:S05]  /*3ef0*/  BSYNC B1 ;  /* 0x0000000000017941 */ /* 0x000fea0003800000 */
.L_x_58:
        /* <DEDUP_REMOVED lines=12> */
.L_x_61:
[----:B------:R-:W-:Y:S05]  /*3fc0*/  BSYNC B1 ;  /* 0x0000000000017941 */ /* 0x000fea0003800000 */
.L_x_60:
        /* <DEDUP_REMOVED lines=12> */
.L_x_63:
[----:B------:R-:W-:Y:S05]  /*4090*/  BSYNC B1 ;  /* 0x0000000000017941 */ /* 0x000fea0003800000 */
.L_x_62:
        /* <DEDUP_REMOVED lines=12> */
.L_x_65:
[----:B------:R-:W-:Y:S05]  /*4160*/  BSYNC B1 ;  /* 0x0000000000017941 */ /* 0x000fea0003800000 */
.L_x_64:
        /* <DEDUP_REMOVED lines=12> */
.L_x_67:
[----:B------:R-:W-:Y:S05]  /*4230*/  BSYNC B1 ;  /* 0x0000000000017941 */ /* 0x000fea0003800000 */
.L_x_66:
        /* <DEDUP_REMOVED lines=12> */
.L_x_69:
[----:B------:R-:W-:Y:S05]  /*4300*/  BSYNC B1 ;  /* 0x0000000000017941 */ /* 0x000fea0003800000 */
.L_x_68:
        /* <DEDUP_REMOVED lines=12> */
.L_x_71:
[----:B------:R-:W-:Y:S05]  /*43d0*/  BSYNC B1 ;  /* 0x0000000000017941 */ /* 0x000fea0003800000 */
.L_x_70:
        /* <DEDUP_REMOVED lines=12> */
.L_x_73:
[----:B------:R-:W-:Y:S05]  /*44a0*/  BSYNC B1 ;  /* 0x0000000000017941 */ /* 0x000fea0003800000 */
.L_x_72:
        /* <DEDUP_REMOVED lines=12> */
.L_x_75:
[----:B------:R-:W-:Y:S05]  /*4570*/  BSYNC B1 ;  /* 0x0000000000017941 */ /* 0x000fea0003800000 */
.L_x_74:
        /* <DEDUP_REMOVED lines=12> */
.L_x_77:
[----:B------:R-:W-:Y:S05]  /*4640*/  BSYNC B1 ;  /* 0x0000000000017941 */ /* 0x000fea0003800000 */
.L_x_76:
        /* <DEDUP_REMOVED lines=12> */
.L_x_79:
[----:B------:R-:W-:Y:S05]  /*4710*/  BSYNC B1 ;  /* 0x0000000000017941 */ /* 0x000fea0003800000 */
.L_x_78:
        /* <DEDUP_REMOVED lines=12> */
.L_x_81:
[----:B------:R-:W-:Y:S05]  /*47e0*/  BSYNC B1 ;  /* 0x0000000000017941 */ /* 0x000fea0003800000 */
.L_x_80:
        /* <DEDUP_REMOVED lines=12> */
.L_x_83:
[----:B------:R-:W-:Y:S05]  /*48b0*/  BSYNC B1 ;  /* 0x0000000000017941 */ /* 0x000fea0003800000 */
.L_x_82:
        /* <DEDUP_REMOVED lines=12> */
.L_x_85:
[----:B------:R-:W-:Y:S05]  /*4980*/  BSYNC B1 ;  /* 0x0000000000017941 */ /* 0x000fea0003800000 */
.L_x_84:
        /* <DEDUP_REMOVED lines=12> */
.L_x_87:
[----:B------:R-:W-:Y:S05]  /*4a50*/  BSYNC B1 ;  /* 0x0000000000017941 */ /* 0x000fea0003800000 */
.L_x_86:
        /* <DEDUP_REMOVED lines=12> */
.L_x_89:
[----:B------:R-:W-:Y:S05]  /*4b20*/  BSYNC B1 ;  /* 0x0000000000017941 */ /* 0x000fea0003800000 */
.L_x_88:
        /* <DEDUP_REMOVED lines=12> */
.L_x_91:
[----:B------:R-:W-:Y:S05]  /*4bf0*/  BSYNC B1 ;  /* 0x0000000000017941 */ /* 0x000fea0003800000 */
.L_x_90:
        /* <DEDUP_REMOVED lines=12> */
.L_x_93:
[----:B------:R-:W-:Y:S05]  /*4cc0*/  BSYNC B1 ;  /* 0x0000000000017941 */ /* 0x000fea0003800000 */
.L_x_92:
        /* <DEDUP_REMOVED lines=12> */
.L_x_95:
[----:B------:R-:W-:Y:S05]  /*4d90*/  BSYNC B1 ;  /* 0x0000000000017941 */ /* 0x000fea0003800000 */
.L_x_94:
        /* <DEDUP_REMOVED lines=12> */
.L_x_97:
[----:B------:R-:W-:Y:S05]  /*4e60*/  BSYNC B1 ;  /* 0x0000000000017941 */ /* 0x000fea0003800000 */
.L_x_96:
        /* <DEDUP_REMOVED lines=12> */
.L_x_99:
[----:B------:R-:W-:Y:S05]  /*4f30*/  BSYNC B1 ;  /* 0x0000000000017941 */ /* 0x000fea0003800000 */
.L_x_98:
        /* <DEDUP_REMOVED lines=12> */
.L_x_101:
[----:B------:R-:W-:Y:S05]  /*5000*/  BSYNC B1 ;  /* 0x0000000000017941 */ /* 0x000fea0003800000 */
.L_x_100:
        /* <DEDUP_REMOVED lines=12> */
.L_x_103:
[----:B------:R-:W-:Y:S05]  /*50d0*/  BSYNC B1 ;  /* 0x0000000000017941 */ /* 0x000fea0003800000 */
.L_x_102:
        /* <DEDUP_REMOVED lines=12> */
.L_x_105:
[----:B------:R-:W-:Y:S05]  /*51a0*/  BSYNC B1 ;  /* 0x0000000000017941 */ /* 0x000fea0003800000 */
.L_x_104:
        /* <DEDUP_REMOVED lines=12> */
.L_x_107:
[----:B------:R-:W-:Y:S05]  /*5270*/  BSYNC B1 ;  /* 0x0000000000017941 */ /* 0x000fea0003800000 */
.L_x_106:
        /* <DEDUP_REMOVED lines=12> */
.L_x_109:
[----:B------:R-:W-:Y:S05]  /*5340*/  BSYNC B1 ;  /* 0x0000000000017941 */ /* 0x000fea0003800000 */
.L_x_108:
        /* <DEDUP_REMOVED lines=12> */
.L_x_111:
[----:B------:R-:W-:Y:S05]  /*5410*/  BSYNC B1 ;  /* 0x0000000000017941 */ /* 0x000fea0003800000 */
.L_x_110:
        /* <DEDUP_REMOVED lines=12> */
.L_x_113:
[----:B------:R-:W-:Y:S05]  /*54e0*/  BSYNC B1 ;  /* 0x0000000000017941 */ /* 0x000fea0003800000 */
.L_x_112:
        /* <DEDUP_REMOVED lines=12> */
.L_x_115:
[----:B------:R-:W-:Y:S05]  /*55b0*/  BSYNC B1 ;  /* 0x0000000000017941 */ /* 0x000fea0003800000 */
.L_x_114:
        /* <DEDUP_REMOVED lines=12> */
.L_x_117:
[----:B------:R-:W-:Y:S05]  /*5680*/  BSYNC B1 ;  /* 0x0000000000017941 */ /* 0x000fea0003800000 */
.L_x_116:
        /* <DEDUP_REMOVED lines=12> */
.L_x_119:
[----:B------:R-:W-:Y:S05]  /*5750*/  BSYNC B1 ;  /* 0x0000000000017941 */ /* 0x000fea0003800000 */
.L_x_118:
        /* <DEDUP_REMOVED lines=12> */
.L_x_121:
[----:B------:R-:W-:Y:S05]  /*5820*/  BSYNC B1 ;  /* 0x0000000000017941 */ /* 0x000fea0003800000 */
.L_x_120:
        /* <DEDUP_REMOVED lines=12> */
.L_x_123:
[----:B------:R-:W-:Y:S05]  /*58f0*/  BSYNC B1 ;  /* 0x0000000000017941 */ /* 0x000fea0003800000 */
.L_x_122:
        /* <DEDUP_REMOVED lines=12> */
.L_x_125:
[----:B------:R-:W-:Y:S05]  /*59c0*/  BSYNC B1 ;  /* 0x0000000000017941 */ /* 0x000fea0003800000 */
.L_x_124:
        /* <DEDUP_REMOVED lines=12> */
.L_x_127:
[----:B------:R-:W-:Y:S05]  /*5a90*/  BSYNC B1 ;  /* 0x0000000000017941 */ /* 0x000fea0003800000 */
.L_x_126:
        /* <DEDUP_REMOVED lines=12> */
.L_x_129:
[----:B------:R-:W-:Y:S05]  /*5b60*/  BSYNC B1 ;  /* 0x0000000000017941 */ /* 0x000fea0003800000 */
.L_x_128:
        /* <DEDUP_REMOVED lines=12> */
.L_x_131:
[----:B------:R-:W-:Y:S05]  /*5c30*/  BSYNC B1 ;  /* 0x0000000000017941 */ /* 0x000fea0003800000 */
.L_x_130:
        /* <DEDUP_REMOVED lines=12> */
.L_x_133:
[----:B------:R-:W-:Y:S05]  /*5d00*/  BSYNC B1 ;  /* 0x0000000000017941 */ /* 0x000fea0003800000 */
.L_x_132:
        /* <DEDUP_REMOVED lines=12> */
.L_x_135:
[----:B------:R-:W-:Y:S05]  /*5dd0*/  BSYNC B1 ;  /* 0x0000000000017941 */ /* 0x000fea0003800000 */
.L_x_134:
        /* <DEDUP_REMOVED lines=12> */
.L_x_137:
[----:B------:R-:W-:Y:S05]  /*5ea0*/  BSYNC B1 ;  /* 0x0000000000017941 */ /* 0x000fea0003800000 */
.L_x_136:
        /* <DEDUP_REMOVED lines=12> */
.L_x_139:
[----:B------:R-:W-:Y:S05]  /*5f70*/  BSYNC B1 ;  /* 0x0000000000017941 */ /* 0x000fea0003800000 */
.L_x_138:
        /* <DEDUP_REMOVED lines=12> */
.L_x_141:
[----:B------:R-:W-:Y:S05]  /*6040*/  BSYNC B1 ;  /* 0x0000000000017941 */ /* 0x000fea0003800000 */
.L_x_140:
        /* <DEDUP_REMOVED lines=12> */
.L_x_143:
[----:B------:R-:W-:Y:S05]  /*6110*/  BSYNC B1 ;  /* 0x0000000000017941 */ /* 0x000fea0003800000 */
.L_x_142:
        /* <DEDUP_REMOVED lines=12> */
.L_x_145:
[----:B------:R-:W-:Y:S05]  /*61e0*/  BSYNC B1 ;  /* 0x0000000000017941 */ /* 0x000fea0003800000 */
.L_x_144:
        /* <DEDUP_REMOVED lines=12> */
.L_x_147:
[----:B------:R-:W-:Y:S05]  /*62b0*/  BSYNC B1 ;  /* 0x0000000000017941 */ /* 0x000fea0003800000 */
.L_x_146:
        /* <DEDUP_REMOVED lines=12> */
.L_x_149:
[----:B------:R-:W-:Y:S05]  /*6380*/  BSYNC B1 ;  /* 0x0000000000017941 */ /* 0x000fea0003800000 */
.L_x_148:
        /* <DEDUP_REMOVED lines=12> */
.L_x_151:
[----:B------:R-:W-:Y:S05]  /*6450*/  BSYNC B1 ;  /* 0x0000000000017941 */ /* 0x000fea0003800000 */
.L_x_150:
        /* <DEDUP_REMOVED lines=12> */
.L_x_153:
[----:B------:R-:W-:Y:S05]  /*6520*/  BSYNC B1 ;  /* 0x0000000000017941 */ /* 0x000fea0003800000 */
.L_x_152:
        /* <DEDUP_REMOVED lines=12> */
.L_x_155:
[----:B------:R-:W-:Y:S05]  /*65f0*/  BSYNC B1 ;  /* 0x0000000000017941 */ /* 0x000fea0003800000 */
.L_x_154:
        /* <DEDUP_REMOVED lines=12> */
.L_x_157:
[----:B------:R-:W-:Y:S05]  /*66c0*/  BSYNC B1 ;  /* 0x0000000000017941 */ /* 0x000fea0003800000 */
.L_x_156:
        /* <DEDUP_REMOVED lines=12> */
.L_x_159:
[----:B------:R-:W-:Y:S05]  /*6790*/  BSYNC B1 ;  /* 0x0000000000017941 */ /* 0x000fea0003800000 */
.L_x_158:
        /* <DEDUP_REMOVED lines=12> */
.L_x_161:
[----:B------:R-:W-:Y:S05]  /*6860*/  BSYNC B1 ;  /* 0x0000000000017941 */ /* 0x000fea0003800000 */
.L_x_160:
[----:B-----5:R-:W-:Y:S01]  /*6870*/  LOP3.LUT R0, R0, 0xff, RZ, 0xc0, !PT ;  /* 0x000000ff00007812 */ /* 0x020fe200078ec0ff */
[----:B------:R-:W-:Y:S01]  /*6880*/  BSSY B1, `(.L_x_162) ;  /* 0x000000b000017945 */ /* 0x000fe20003800000 */
[----:B------:R-:W-:Y:S02]  /*6890*/  ISETP.LT.OR P1, PT, R28, 0x7a, !P1 ;  /* 0x0000007a1c00780c */ /* 0x000fe40004f21670 */
[----:B------:R-:W-:-:S05]  /*68a0*/  F2FP.F16.E4M3.UNPACK_B R0, R0 ;  /* 0x00000000ff00723e */ /* 0x000fca00020006ff */
[----:B------:R-:W-:-:S05]  /*68b0*/  HADD2.F32 R0, -RZ, R0.H0_H0 ;  /* 0x20000000ff007230 */ /* 0x000fca0000004100 */
[----:B------:R-:W-:-:S04]  /*68c0*/  FMUL R0, R0, R7 ;  /* 0x0000000700007220 */ /* 0x000fc80000400000 */
[----:B------:R-:W-:-:S05]  /*68d0*/  FFMA R0, R19, R6, R0 ;  /* 0x0000000613007223 */ /* 0x000fca0000000000 */
[----:B0-2---:R-:W-:Y:S02]  /*68e0*/  F2FP.SATFINITE.E4M3.F32.PACK_AB_MERGE_C R11, RZ, R0, RZ ;  /* 0x00000000ff0b723e */ /* 0x005fe400048070ff */
[----:B------:R-:W-:-:S03]  /*68f0*/  PRMT R0, RZ, 0x7610, R0 ;  /* 0x00007610ff007816 */ /* 0x000fc60000000000 */
[----:B------:R0:W-:Y:S01]  /*6900*/  @!P2 STG.E.U8 desc[UR22][R4.64+0x78], R11 ;  /* 0x0000780b0400a986 */ /* 0x0001e2000c101116 */
[----:B------:R-:W-:Y:S05]  /*6910*/  @P1 BRA `(.L_x_163) ;  /* 0x0000000000041947 */ /* 0x000fea0003800000 */
[----:B------:R2:W5:Y:S02]  /*6920*/  LDG.E.U8 R0, desc[UR22][R26.64+0x79] ;  /* 0x000079161a007981 */ /* 0x000564000c1e1100 */
.L_x_163:
[----:B------:R-:W-:Y:S05]  /*6930*/  BSYNC B1 ;  /* 0x0000000000017941 */ /* 0x000fea0003800000 */
.L_x_162:
[----:B------:R-:W-:Y:S05]  /*6940*/  @P1 BRA `(.L_x_164) ;  /* 0x0000001000281947 */ /* 0x000fea0003800000 */
[----:B-----5:R-:W-:-:S04]  /*6950*/  LOP3.LUT R0, R0, 0xff, RZ, 0xc0, !PT ;  /* 0x000000ff00007812 */ /* 0x020fc800078ec0ff */
[----:B------:R-:W-:-:S05]  /*6960*/  F2FP.F16.E4M3.UNPACK_B R0, R0 ;  /* 0x00000000ff00723e */ /* 0x000fca00020006ff */
[----:B------:R-:W-:-:S05]  /*6970*/  HADD2.F32 R0, -RZ, R0.H0_H0 ;  /* 0x20000000ff007230 */ /* 0x000fca0000004100 */
[----:B0-----:R-:W-:-:S04]  /*6980*/  FMUL R11, R0, R7 ;  /* 0x00000007000b7220 */ /* 0x001fc80000400000 */
[----:B------:R-:W-:-:S05]  /*6990*/  FFMA R11, R18, R6, R11 ;  /* 0x00000006120b7223 */ /* 0x000fca000000000b */
[----:B------:R-:W-:-:S05]  /*69a0*/  F2FP.SATFINITE.E4M3.F32.PACK_AB_MERGE_C R11, RZ, R11, RZ ;  /* 0x0000000bff0b723e */ /* 0x000fca00048070ff */
[----:B------:R0:W-:Y:S01]  /*69b0*/  STG.E.U8 desc[UR22][R4.64+0x79], R11 ;  /* 0x0000790b04007986 */ /* 0x0001e2000c101116 */
[----:B------:R-:W-:Y:S05]  /*69c0*/  BRA `(.L_x_164) ;  /* 0x0000001000087947 */ /* 0x000fea0003800000 */
.L_x_35:
[C---:B------:R-:W-:Y:S01]  /*69d0*/  ISETP.GE.AND P1, PT, R32.reuse, 0x1, PT ;  /* 0x000000012000780c */ /* 0x040fe20003f26270 */
[-C--:B------:R-:W-:Y:S01]  /*69e0*/  FMUL R143, R143, R6.reuse ;  /* 0x000000068f8f7220 */ /* 0x080fe20000400000 */
[----:B------:R-:W-:Y:S01]  /*69f0*/  ISETP.GE.AND P0, PT, R32, 0x9, PT ;  /* 0x000000092000780c */ /* 0x000fe20003f06270 */
[-C--:B------:R-:W-:Y:S01]  /*6a00*/  FMUL R142, R142, R6.reuse ;  /* 0x000000068e8e7220 */ /* 0x080fe20000400000 */
[C---:B------:R-:W-:Y:S01]  /*6a10*/  ISETP.LT.OR P2, PT, R28.reuse, 0x1, !P1 ;  /* 0x000000011c00780c */ /* 0x040fe20004f41670 */
[-C--:B------:R-:W-:Y:S01]  /*6a20*/  FMUL R141, R141, R6.reuse ;  /* 0x000000068d8d7220 */ /* 0x080fe20000400000 */
[----:B------:R-:W-:Y:S01]  /*6a30*/  ISETP.LT.OR P3, PT, R28, 0x2, !P1 ;  /* 0x000000021c00780c */ /* 0x000fe20004f61670 */
[-C--:B------:R-:W-:Y:S01]  /*6a40*/  FMUL R140, R140, R6.reuse ;  /* 0x000000068c8c7220 */ /* 0x080fe20000400000 */
[----:B------:R-:W-:Y:S01]  /*6a50*/  ISETP.LT.OR P4, PT, R28, 0x1, !P0 ;  /* 0x000000011c00780c */ /* 0x000fe20004781670 */
[-C--:B------:R-:W-:Y:S01]  /*6a60*/  FMUL R139, R139, R6.reuse ;  /* 0x000000068b8b7220 */ /* 0x080fe20000400000 */
[----:B------:R-:W-:Y:S01]  /*6a70*/  F2FP.SATFINITE.E4M3.F32.PACK_AB_MERGE_C R143, RZ, R143, RZ ;  /* 0x0000008fff8f723e */ /* 0x000fe200048070ff */
[----:B------:R-:W-:Y:S01]  /*6a80*/  FMUL R138, R138, R6 ;  /* 0x000000068a8a7220 */ /* 0x000fe20000400000 */
[----:B------:R-:W-:Y:S01]  /*6a90*/  F2FP.SATFINITE.E4M3.F32.PACK_AB_MERGE_C R25, RZ, R142, RZ ;  /* 0x0000008eff19723e */ /* 0x000fe200048070ff */
[-C--:B------:R-:W-:Y:S01]  /*6aa0*/  FMUL R137, R137, R6.reuse ;  /* 0x0000000689897220 */ /* 0x080fe20000400000 */
[----:B------:R-:W-:Y:S01]  /*6ab0*/  F2FP.SATFINITE.E4M3.F32.PACK_AB_MERGE_C R141, RZ, R141, RZ ;  /* 0x0000008dff8d723e */ /* 0x000fe200048070ff */
[-C--:B------:R-:W-:Y:S01]  /*6ac0*/  FMUL R136, R136, R6.reuse ;  /* 0x0000000688887220 */ /* 0x080fe20000400000 */
[C---:B------:R-:W-:Y:S01]  /*6ad0*/  ISETP.LT.OR P5, PT, R28.reuse, 0x9, !P0 ;  /* 0x000000091c00780c */ /* 0x040fe200047a1670 */
[----:B------:R-:W-:Y:S01]  /*6ae0*/  @!P2 STG.E.U8 desc[UR22][R10.64], R143 ;  /* 0x0000008f0a00a986 */ /* 0x000fe2000c101116 */
[C---:B------:R-:W-:Y:S01]  /*6af0*/  ISETP.LT.OR P2, PT, R28.reuse, 0x2, !P0 ;  /* 0x000000021c00780c */ /* 0x040fe20004741670 */
[-C--:B------:R-:W-:Y:S01]  /*6b00*/  FMUL R135, R135, R6.reuse ;  /* 0x0000000687877220 */ /* 0x080fe20000400000 */
[C---:B------:R-:W-:Y:S01]  /*6b10*/  ISETP.LT.OR P6, PT, R28.reuse, 0xa, !P0 ;  /* 0x0000000a1c00780c */ /* 0x040fe200047c1670 */
[----:B------:R1:W-:Y:S01]  /*6b20*/  @!P3 STG.E.U8 desc[UR22][R10.64+0x1], R25 ;  /* 0x000001190a00b986 */ /* 0x0003e2000c101116 */
[----:B------:R-:W-:Y:S01]  /*6b30*/  ISETP.LT.OR P3, PT, R28, 0x9, !P1 ;  /* 0x000000091c00780c */ /* 0x000fe20004f61670 */
[-C--:B------:R-:W-:Y:S01]  /*6b40*/  FMUL R134, R134, R6.reuse ;  /* 0x0000000686867220 */ /* 0x080fe20000400000 */
[----:B------:R-:W-:Y:S01]  /*6b50*/  F2FP.SATFINITE.E4M3.F32.PACK_AB_MERGE_C R139, RZ, R139, RZ ;  /* 0x0000008bff8b723e */ /* 0x000fe200048070ff */
[----:B------:R-:W-:Y:S01]  /*6b60*/  @!P4 STG.E.U8 desc[UR22][R4.64], R141 ;  /* 0x0000008d0400c986 */ /* 0x000fe2000c101116 */
[----:B------:R-:W-:Y:S01]  /*6b70*/  ISETP.LT.OR P4, PT, R28, 0xa, !P1 ;  /* 0x0000000a1c00780c */ /* 0x000fe20004f81670 */
[----:B------:R-:W-:Y:S01]  /*6b80*/  FMUL R133, R133, R6 ;  /* 0x0000000685857220 */ /* 0x000fe20000400000 */
[----:B------:R-:W-:Y:S01]  /*6b90*/  F2FP.SATFINITE.E4M3.F32.PACK_AB_MERGE_C R27, RZ, R138, RZ ;  /* 0x0000008aff1b723e */ /* 0x000fe200048070ff */
[-C--:B------:R-:W-:Y:S01]  /*6ba0*/  FMUL R132, R132, R6.reuse ;  /* 0x0000000684847220 */ /* 0x080fe20000400000 */
[----:B------:R-:W-:Y:S01]  /*6bb0*/  F2FP.SATFINITE.E4M3.F32.PACK_AB_MERGE_C R137, RZ, R137, RZ ;  /* 0x00000089ff89723e */ /* 0x000fe200048070ff */
[----:B------:R-:W-:Y:S01]  /*6bc0*/  FMUL R131, R131, R6 ;  /* 0x0000000683837220 */ /* 0x000fe20000400000 */
[----:B------:R-:W-:Y:S01]  /*6bd0*/  F2FP.SATFINITE.E4M3.F32.PACK_AB_MERGE_C R29, RZ, R136, RZ ;  /* 0x00000088ff1d723e */ /* 0x000fe200048070ff */
[----:B------:R-:W-:Y:S01]  /*6be0*/  FMUL R130, R130, R6 ;  /* 0x0000000682827220 */ /* 0x000fe20000400000 */
[----:B-1----:R-:W-:Y:S01]  /*6bf0*/  F2FP.SATFINITE.E4M3.F32.PACK_AB_MERGE_C R25, RZ, R140, RZ ;  /* 0x0000008cff19723e */ /* 0x002fe200048070ff */
[-C--:B------:R-:W-:Y:S01]  /*6c00*/  FMUL R129, R129, R6.reuse ;  /* 0x0000000681817220 */ /* 0x080fe20000400000 */
[----:B------:R-:W-:Y:S01]  /*6c10*/  F2FP.SATFINITE.E4M3.F32.PACK_AB_MERGE_C R135, RZ, R135, RZ ;  /* 0x00000087ff87723e */ /* 0x000fe200048070ff */
[-C--:B------:R-:W-:Y:S01]  /*6c20*/  FMUL R128, R128, R6.reuse ;  /* 0x0000000680807220 */ /* 0x080fe20000400000 */
[----:B------:R-:W-:Y:S01]  /*6c30*/  F2FP.SATFINITE.E4M3.F32.PACK_AB_MERGE_C R133, RZ, R133, RZ ;  /* 0x00000085ff85723e */ /* 0x000fe200048070ff */
[----:B------:R1:W-:Y:S01]  /*6c40*/  @!P2 STG.E.U8 desc[UR22][R4.64+0x1], R25 ;  /* 0x000001190400a986 */ /* 0x0003e2000c101116 */
[C---:B------:R-:W-:Y:S01]  /*6c50*/  ISETP.LT.OR P2, PT, R28.reuse, 0x19, !P1 ;  /* 0x000000191c00780c */ /* 0x040fe20004f41670 */
[-C--:B------:R-:W-:Y:S01]  /*6c60*/  FMUL R127, R127, R6.reuse ;  /* 0x000000067f7f7220 */ /* 0x080fe20000400000 */
[----:B------:R-:W-:Y:S01]  /*6c70*/  F2FP.SATFINITE.E4M3.F32.PACK_AB_MERGE_C R131, RZ, R131, RZ ;  /* 0x00000083ff83723e */ /* 0x000fe200048070ff */
[----:B------:R-:W-:Y:S01]  /*6c80*/  @!P3 STG.E.U8 desc[UR22][R10.64+0x8], R139 ;  /* 0x0000088b0a00b986 */ /* 0x000fe2000c101116 */
[----:B------:R-:W-:Y:S01]  /*6c90*/  ISETP.LT.OR P3, PT, R28, 0x11, !P1 ;  /* 0x000000111c00780c */ /* 0x000fe20004f61670 */
        /* <DEDUP_REMOVED lines=8> */
[----:B------:R-:W-:Y:S01]  /*6d20*/  FMUL R124, R124, R6 ;  /* 0x000000067c7c7220 */ /* 0x000fe20000400000 */
[----:B-1----:R-:W-:Y:S01]  /*6d30*/  F2FP.SATFINITE.E4M3.F32.PACK_AB_MERGE_C R25, RZ, R134, RZ ;  /* 0x00000086ff19723e */ /* 0x002fe200048070ff */
[----:B------:R1:W-:Y:S01]  /*6d40*/  @!P6 STG.E.U8 desc[UR22][R4.64+0x9], R29 ;  /* 0x0000091d0400e986 */ /* 0x0003e2000c101116 */
[----:B------:R-:W-:Y:S01]  /*6d50*/  ISETP.LT.OR P6, PT, R28, 0x12, !P0 ;  /* 0x000000121c00780c */ /* 0x000fe200047c1670 */
[-C--:B------:R-:W-:Y:S01]  /*6d60*/  FMUL R123, R123, R6.reuse ;  /* 0x000000067b7b7220 */ /* 0x080fe20000400000 */
[----:B------:R-:W-:Y:S01]  /*6d70*/  FMUL R122, R122, R6 ;  /* 0x000000067a7a7220 */ /* 0x000fe20000400000 */
[----:B--2---:R-:W-:Y:S01]  /*6d80*/  F2FP.SATFINITE.E4M3.F32.PACK_AB_MERGE_C R27, RZ, R132, RZ ;  /* 0x00000084ff1b723e */ /* 0x004fe200048070ff */
[----:B------:R-:W-:Y:S01]  /*6d90*/  @!P3 STG.E.U8 desc[UR22][R10.64+0x10], R135 ;  /* 0x000010870a00b986 */ /* 0x000fe2000c101116 */
[C---:B------:R-:W-:Y:S01]  /*6da0*/  ISETP.LT.OR P3, PT, R28.reuse, 0x1a, !P1 ;  /* 0x0000001a1c00780c */ /* 0x040fe20004f61670 */
[-C--:B------:R-:W-:Y:S01]  /*6db0*/  FMUL R121, R121, R6.reuse ;  /* 0x0000000679797220 */ /* 0x080fe20000400000 */
[----:B------:R-:W-:Y:S01]  /*6dc0*/  F2FP.SATFINITE.E4M3.F32.PACK_AB_MERGE_C R125, RZ, R125, RZ ;  /* 0x0000007dff7d723e */ /* 0x000fe200048070ff */
[----:B------:R2:W-:Y:S01]  /*6dd0*/  @!P4 STG.E.U8 desc[UR22][R10.64+0x11], R25 ;  /* 0x000011190a00c986 */ /* 0x0005e2000c101116 */
[----:B------:R-:W-:Y:S01]  /*6de0*/  ISETP.LT.OR P4, PT, R28, 0x1a, !P0 ;  /* 0x0000001a1c00780c */ /* 0x000fe20004781670 */
[----:B------:R-:W-:Y:S01]  /*6df0*/  FMUL R120, R120, R6 ;  /* 0x0000000678787220 */ /* 0x000fe20000400000 */
[----:B-1----:R-:W-:Y:S01]  /*6e00*/  F2FP.SATFINITE.E4M3.F32.PACK_AB_MERGE_C R29, RZ, R126, RZ ;  /* 0x0000007eff1d723e */ /* 0x002fe200048070ff */
[----:B------:R-:W-:Y:S01]  /*6e10*/  @!P5 STG.E.U8 desc[UR22][R4.64+0x10], R133 ;  /* 0x000010850400d986 */ /* 0x000fe2000c101116 */
[C---:B------:R-:W-:Y:S01]  /*6e20*/  ISETP.LT.OR P5, PT, R28.reuse, 0x21, !P1 ;  /* 0x000000211c00780c */ /* 0x040fe20004fa1670 */
[-C--:B------:R-:W-:Y:S01]  /*6e30*/  FMUL R119, R119, R6.reuse ;  /* 0x0000000677777220 */ /* 0x080fe20000400000 */
[----:B------:R-:W-:Y:S01]  /*6e40*/  F2FP.SATFINITE.E4M3.F32.PACK_AB_MERGE_C R123, RZ, R123, RZ ;  /* 0x0000007bff7b723e */ /* 0x000fe200048070ff */
[----:B------:R1:W-:Y:S01]  /*6e50*/  @!P6 STG.E.U8 desc[UR22][R4.64+0x11], R27 ;  /* 0x0000111b0400e986 */ /* 0x0003e2000c101116 */
[----:B------:R-:W-:Y:S01]  /*6e60*/  ISETP.LT.OR P6, PT, R28, 0x22, !P1 ;  /* 0x000000221c00780c */ /* 0x000fe20004fc1670 */
[-C--:B------:R-:W-:Y:S01]  /*6e70*/  FMUL R118, R118, R6.reuse ;  /* 0x0000000676767220 */ /* 0x080fe20000400000 */
[----:B------:R-:W-:Y:S01]  /*6e80*/  F2FP.SATFINITE.E4M3.F32.PACK_AB_MERGE_C R121, RZ, R121, RZ ;  /* 0x00000079ff79723e */ /* 0x000fe200048070ff */
[----:B------:R-:W-:Y:S01]  /*6e90*/  @!P2 STG.E.U8 desc[UR22][R10.64+0x18], R131 ;  /* 0x000018830a00a986 */ /* 0x000fe2000c101116 */
[----:B------:R-:W-:Y:S01]  /*6ea0*/  ISETP.LT.OR P2, PT, R28, 0x19, !P0 ;  /* 0x000000191c00780c */ /* 0x000fe20004741670 */
[----:B------:R-:W-:Y:S01]  /*6eb0*/  FMUL R117, R117, R6 ;  /* 0x0000000675757220 */ /* 0x000fe20000400000 */
[----:B--2---:R-:W-:Y:S01]  /*6ec0*/  F2FP.SATFINITE.E4M3.F32.PACK_AB_MERGE_C R25, RZ, R130, RZ ;  /* 0x00000082ff19723e */ /* 0x004fe200048070ff */
[-C--:B------:R-:W-:Y:S01]  /*6ed0*/  FMUL R116, R116, R6.reuse ;  /* 0x0000000674747220 */ /* 0x080fe20000400000 */
[----:B------:R-:W-:Y:S01]  /*6ee0*/  F2FP.SATFINITE.E4M3.F32.PACK_AB_MERGE_C R119, RZ, R119, RZ ;  /* 0x00000077ff77723e */ /* 0x000fe200048070ff */
[----:B------:R-:W-:Y:S01]  /*6ef0*/  FMUL R115, R115, R6 ;  /* 0x0000000673737220 */ /* 0x000fe20000400000 */
[----:B------:R-:W-:Y:S01]  /*6f00*/  F2FP.SATFINITE.E4M3.F32.PACK_AB_MERGE_C R117, RZ, R117, RZ ;  /* 0x00000075ff75723e */ /* 0x000fe200048070ff */
[----:B------:R2:W-:Y:S01]  /*6f10*/  @!P3 STG.E.U8 desc[UR22][R10.64+0x19], R25 ;  /* 0x000019190a00b986 */ /* 0x0005e2000c101116 */
[----:B-1----:R-:W-:Y:S01]  /*6f20*/  F2FP.SATFINITE.E4M3.F32.PACK_AB_MERGE_C R27, RZ, R128, RZ ;  /* 0x00000080ff1b723e */ /* 0x002fe200048070ff */
[-C--:B------:R-:W-:Y:S01]  /*6f30*/  FMUL R114, R114, R6.reuse ;  /* 0x0000000672727220 */ /* 0x080fe20000400000 */
[----:B------:R-:W-:Y:S01]  /*6f40*/  ISETP.LT.OR P3, PT, R28, 0x21, !P0 ;  /* 0x000000211c00780c */ /* 0x000fe20004761670 */
[-C--:B------:R-:W-:Y:S01]  /*6f50*/  FMUL R113, R113, R6.reuse ;  /* 0x0000000671717220 */ /* 0x080fe20000400000 */
[-C--:B------:R-:W-:Y:S01]  /*6f60*/  FMUL R112, R112, R6.reuse ;  /* 0x0000000670707220 */ /* 0x080fe20000400000 */
[----:B------:R-:W-:Y:S01]  /*6f70*/  @!P2 STG.E.U8 desc[UR22][R4.64+0x18], R129 ;  /* 0x000018810400a986 */ /* 0x000fe2000c101116 */
[C---:B------:R-:W-:Y:S01]  /*6f80*/  ISETP.LT.OR P2, PT, R28.reuse, 0x29, !P0 ;  /* 0x000000291c00780c */ /* 0x040fe20004741670 */
[-C--:B------:R-:W-:Y:S01]  /*6f90*/  FMUL R111, R111, R6.reuse ;  /* 0x000000066f6f7220 */ /* 0x080fe20000400000 */
[----:B------:R-:W-:Y:S01]  /*6fa0*/  F2FP.SATFINITE.E4M3.F32.PACK_AB_MERGE_C R115, RZ, R115, RZ ;  /* 0x00000073ff73723e */ /* 0x000fe200048070ff */
[----:B------:R1:W-:Y:S01]  /*6fb0*/  @!P4 STG.E.U8 desc[UR22][R4.64+0x19], R27 ;  /* 0x0000191b0400c986 */ /* 0x0003e2000c101116 */
[----:B------:R-:W-:Y:S01]  /*6fc0*/  ISETP.LT.OR P4, PT, R28, 0x22, !P0 ;  /* 0x000000221c00780c */ /* 0x000fe20004781670 */
        /* <DEDUP_REMOVED lines=9> */
[----:B------:R-:W-:Y:S01]  /*7060*/  F2FP.SATFINITE.E4M3.F32.PACK_AB_MERGE_C R111, RZ, R111, RZ ;  /* 0x0000006fff6f723e */ /* 0x000fe200048070ff */
[----:B------:R-:W-:Y:S01]  /*7070*/  @!P3 STG.E.U8 desc[UR22][R4.64+0x20], R125 ;  /* 0x0000207d0400b986 */ /* 0x000fe2000c101116 */
[----:B-1----:R-:W-:Y:S01]  /*7080*/  F2FP.SATFINITE.E4M3.F32.PACK_AB_MERGE_C R27, RZ, R122, RZ ;  /* 0x0000007aff1b723e */ /* 0x002fe200048070ff */
[-C--:B------:R-:W-:Y:S01]  /*7090*/  FMUL R107, R107, R6.reuse ;  /* 0x000000066b6b7220 */ /* 0x080fe20000400000 */
[C---:B------:R-:W-:Y:S01]  /*70a0*/  ISETP.LT.OR P3, PT, R28.reuse, 0x2a, !P0 ;  /* 0x0000002a1c00780c */ /* 0x040fe20004761670 */
[----:B------:R1:W-:Y:S01]  /*70b0*/  @!P4 STG.E.U8 desc[UR22][R4.64+0x21], R25 ;  /* 0x000021190400c986 */ /* 0x0003e2000c101116 */
[----:B------:R-:W-:Y:S01]  /*70c0*/  ISETP.LT.OR P4, PT, R28, 0x32, !P1 ;  /* 0x000000321c00780c */ /* 0x000fe20004f81670 */
[-C--:B------:R-:W-:Y:S01]  /*70d0*/  FMUL R106, R106, R6.reuse ;  /* 0x000000066a6a7220 */ /* 0x080fe20000400000 */
[----:B------:R-:W-:Y:S01]  /*70e0*/  F2FP.SATFINITE.E4M3.F32.PACK_AB_MERGE_C R109, RZ, R109, RZ ;  /* 0x0000006dff6d723e */ /* 0x000fe200048070ff */
[----:B------:R-:W-:Y:S01]  /*70f0*/  @!P5 STG.E.U8 desc[UR22][R10.64+0x28], R123 ;  /* 0x0000287b0a00d986 */ /* 0x000fe2000c101116 */
[C---:B------:R-:W-:Y:S01]  /*7100*/  ISETP.LT.OR P5, PT, R28.reuse, 0x31, !P0 ;  /* 0x000000311c00780c */ /* 0x040fe200047a1670 */
[----:B------:R-:W-:Y:S01]  /*7110*/  FMUL R105, R105, R6 ;  /* 0x0000000669697220 */ /* 0x000fe20000400000 */
[----:B--2---:R-:W-:Y:S01]  /*7120*/  F2FP.SATFINITE.E4M3.F32.PACK_AB_MERGE_C R29, RZ, R116, RZ ;  /* 0x00000074ff1d723e */ /* 0x004fe200048070ff */
[----:B------:R2:W-:Y:S01]  /*7130*/  @!P6 STG.E.U8 desc[UR22][R10.64+0x29], R27 ;  /* 0x0000291b0a00e986 */ /* 0x0005e2000c101116 */
[----:B------:R-:W-:Y:S01]  /*7140*/  ISETP.LT.OR P6, PT, R28, 0x32, !P0 ;  /* 0x000000321c00780c */ /* 0x000fe200047c1670 */
[-C--:B------:R-:W-:Y:S01]  /*7150*/  FMUL R104, R104, R6.reuse ;  /* 0x0000000668687220 */ /* 0x080fe20000400000 */
[----:B------:R-:W-:Y:S01]  /*7160*/  F2FP.SATFINITE.E4M3.F32.PACK_AB_MERGE_C R107, RZ, R107, RZ ;  /* 0x0000006bff6b723e */ /* 0x000fe200048070ff */
[----:B------:R-:W-:Y:S01]  /*7170*/  @!P2 STG.E.U8 desc[UR22][R4.64+0x28], R121 ;  /* 0x000028790400a986 */ /* 0x000fe2000c101116 */
[----:B------:R-:W-:Y:S01]  /*7180*/  ISETP.LT.OR P2, PT, R28, 0x31, !P1 ;  /* 0x000000311c00780c */ /* 0x000fe20004f41670 */
[----:B------:R-:W-:Y:S01]  /*7190*/  FMUL R103, R103, R6 ;  /* 0x0000000667677220 */ /* 0x000fe20000400000 */
[----:B-1----:R-:W-:Y:S01]  /*71a0*/  F2FP.SATFINITE.E4M3.F32.PACK_AB_MERGE_C R25, RZ, R120, RZ ;  /* 0x00000078ff19723e */ /* 0x002fe200048070ff */
[-C--:B------:R-:W-:Y:S01]  /*71b0*/  FMUL R102, R102, R6.reuse ;  /* 0x0000000666667220 */ /* 0x080fe20000400000 */
[-C--:B------:R-:W-:Y:S01]  /*71c0*/  FMUL R101, R101, R6.reuse ;  /* 0x0000000665657220 */ /* 0x080fe20000400000 */
[----:B------:R-:W-:Y:S01]  /*71d0*/  F2FP.SATFINITE.E4M3.F32.PACK_AB_MERGE_C R105, RZ, R105, RZ ;  /* 0x00000069ff69723e */ /* 0x000fe200048070ff */
[----:B------:R-:W-:Y:S01]  /*71e0*/  FMUL R100, R100, R6 ;  /* 0x0000000664647220 */ /* 0x000fe20000400000 */
[----:B--2---:R-:W-:Y:S01]  /*71f0*/  F2FP.SATFINITE.E4M3.F32.PACK_AB_MERGE_C R27, RZ, R118, RZ ;  /* 0x00000076ff1b723e */ /* 0x004fe200048070ff */
[----:B------:R1:W-:Y:S01]  /*7200*/  @!P3 STG.E.U8 desc[UR22][R4.64+0x29], R25 ;  /* 0x000029190400b986 */ /* 0x0003e2000c101116 */
        /* <DEDUP_REMOVED lines=9> */
[-C--:B------:R-:W-:Y:S01]  /*72a0*/  FMUL R97, R97, R6.reuse ;  /* 0x0000000661617220 */ /* 0x080fe20000400000 */
[-C--:B------:R-:W-:Y:S01]  /*72b0*/  FMUL R96, R96, R6.reuse ;  /* 0x0000000660607220 */ /* 0x080fe20000400000 */
[----:B------:R-:W-:Y:S01]  /*72c0*/  @!P5 STG.E.U8 desc[UR22][R4.64+0x30], R117 ;  /* 0x000030750400d986 */ /* 0x000fe2000c101116 */
[C---:B------:R-:W-:Y:S01]  /*72d0*/  ISETP.LT.OR P5, PT, R28.reuse, 0x39, !P0 ;  /* 0x000000391c00780c */ /* 0x040fe200047a1670 */
[----:B------:R-:W-:Y:S01]  /*72e0*/  FMUL R95, R95, R6 ;  /* 0x000000065f5f7220 */ /* 0x000fe20000400000 */
[----:B-1----:R-:W-:Y:S01]  /*72f0*/  F2FP.SATFINITE.E4M3.F32.PACK_AB_MERGE_C R25, RZ, R114, RZ ;  /* 0x00000072ff19723e */ /* 0x002fe200048070ff */
        /* <DEDUP_REMOVED lines=13> */
[C---:B------:R-:W-:Y:S01]  /*73d0*/  ISETP.LT.OR P5, PT, R28.reuse, 0x49, !P1 ;  /* 0x000000491c00780c */ /* 0x040fe20004fa1670 */
[----:B------:R-:W-:Y:S01]  /*73e0*/  FMUL R91, R91, R6 ;  /* 0x000000065b5b7220 */ /* 0x000fe20000400000 */
[----:B-1----:R-:W-:Y:S01]  /*73f0*/  F2FP.SATFINITE.E4M3.F32.PACK_AB_MERGE_C R29, RZ, R106, RZ ;  /* 0x0000006aff1d723e */ /* 0x002fe200048070ff */
        /* <DEDUP_REMOVED lines=24> */
[----:B------:R-:W-:Y:S01]  /*7580*/  FMUL R17, R17, R6 ;  /* 0x0000000611117220 */ /* 0x000fe20000400000 */
[----:B--2---:R-:W-:Y:S01]  /*7590*/  F2FP.SATFINITE.E4M3.F32.PACK_AB_MERGE_C R25, RZ, R104, RZ ;  /* 0x00000068ff19723e */ /* 0x004fe200048070ff */
[----:B------:R-:W-:Y:S01]  /*75a0*/  @!P5 STG.E.U8 desc[UR22][R10.64+0x48], R107 ;  /* 0x0000486b0a00d986 */ /* 0x000fe2000c101116 */
[----:B------:R-:W-:Y:S01]  /*75b0*/  ISETP.LT.OR P5, PT, R28, 0x51, !P1 ;  /* 0x000000511c00780c */ /* 0x000fe20004fa1670 */
[-C--:B------:R-:W-:Y:S01]  /*75c0*/  FMUL R16, R16, R6.reuse ;  /* 0x0000000610107220 */ /* 0x080fe20000400000 */
[-C--:B------:R-:W-:Y:S01]  /*75d0*/  FMUL R19, R19, R6.reuse ;  /* 0x0000000613137220 */ /* 0x080fe20000400000 */
[----:B------:R2:W-:Y:S01]  /*75e0*/  @!P6 STG.E.U8 desc[UR22][R10.64+0x49], R29 ;  /* 0x0000491d0a00e986 */ /* 0x0005e2000c101116 */
[----:B------:R-:W-:Y:S01]  /*75f0*/  ISETP.LT.OR P6, PT, R28, 0x52, !P1 ;  /* 0x000000521c00780c */ /* 0x000fe20004fc1670 */
[----:B------:R-:W-:Y:S01]  /*7600*/  FMUL R18, R18, R6 ;  /* 0x0000000612127220 */ /* 0x000fe20000400000 */
[----:B------:R-:W-:Y:S01]  /*7610*/  F2FP.SATFINITE.E4M3.F32.PACK_AB_MERGE_C R21, RZ, R21, RZ ;  /* 0x00000015ff15723e */ /* 0x000fe200048070ff */
[----:B------:R-:W-:Y:S01]  /*7620*/  @!P3 STG.E.U8 desc[UR22][R4.64+0x48], R105 ;  /* 0x000048690400b986 */ /* 0x000fe2000c101116 */
[----:B-1----:R-:W-:-:S02]  /*7630*/  F2FP.SATFINITE.E4M3.F32.PACK_AB_MERGE_C R27, RZ, R102, RZ ;  /* 0x00000066ff1b723e */ /* 0x002fc400048070ff */
[C---:B------:R-:W-:Y:S01]  /*7640*/  ISETP.LT.OR P3, PT, R28.reuse, 0x52, !P0 ;  /* 0x000000521c00780c */ /* 0x040fe20004761670 */
[----:B------:R1:W-:Y:S01]  /*7650*/  @!P4 STG.E.U8 desc[UR22][R4.64+0x49], R25 ;  /* 0x000049190400c986 */ /* 0x0003e2000c101116 */
[C---:B------:R-:W-:Y:S02]  /*7660*/  ISETP.LT.OR P4, PT, R28.reuse, 0x59, !P0 ;  /* 0x000000591c00780c */ /* 0x040fe40004781670 */
[----:B------:R-:W-:Y:S01]  /*7670*/  F2FP.SATFINITE.E4M3.F32.PACK_AB_MERGE_C R17, RZ, R17, RZ ;  /* 0x00000011ff11723e */ /* 0x000fe200048070ff */
[----:B------:R-:W-:Y:S01]  /*7680*/  @!P5 STG.E.U8 desc[UR22][R10.64+0x50], R103 ;  /* 0x000050670a00d986 */ /* 0x000fe2000c101116 */
[C---:B------:R-:W-:Y:S02]  /*7690*/  ISETP.LT.OR P5, PT, R28.reuse, 0x5a, !P0 ;  /* 0x0000005a1c00780c */ /* 0x040fe400047a1670 */
[----:B--2---:R-:W-:Y:S01]  /*76a0*/  F2FP.SATFINITE.E4M3.F32.PACK_AB_MERGE_C R29, RZ, R96, RZ ;  /* 0x00000060ff1d723e */ /* 0x004fe200048070ff */
[----:B------:R2:W-:Y:S01]  /*76b0*/  @!P6 STG.E.U8 desc[UR22][R10.64+0x51], R27 ;  /* 0x0000511b0a00e986 */ /* 0x0005e2000c101116 */
[----:B------:R-:W-:-:S02]  /*76c0*/  ISETP.LT.OR P6, PT, R28, 0x5a, !P1 ;  /* 0x0000005a1c00780c */ /* 0x000fc40004fc1670 */
[----:B------:R-:W-:Y:S01]  /*76d0*/  F2FP.SATFINITE.E4M3.F32.PACK_AB_MERGE_C R19, RZ, R19, RZ ;  /* 0x00000013ff13723e */ /* 0x000fe200048070ff */
[----:B------:R-:W-:Y:S01]  /*76e0*/  @!P2 STG.E.U8 desc[UR22][R4.64+0x50], R101 ;  /* 0x000050650400a986 */ /* 0x000fe2000c101116 */
[----:B------:R-:W-:Y:S02]  /*76f0*/  ISETP.LT.OR P2, PT, R28, 0x59, !P1 ;  /* 0x000000591c00780c */ /* 0x000fe40004f41670 */
[----:B-1----:R-:W-:Y:S02]  /*7700*/  F2FP.SATFINITE.E4M3.F32.PACK_AB_MERGE_C R25, RZ, R100, RZ ;  /* 0x00000064ff19723e */ /* 0x002fe400048070ff */
[----:B--2---:R-:W-:-:S03]  /*7710*/  F2FP.SATFINITE.E4M3.F32.PACK_AB_MERGE_C R27, RZ, R98, RZ ;  /* 0x00000062ff1b723e */ /* 0x004fc600048070ff */
[----:B------:R1:W-:Y:S01]  /*7720*/  @!P3 STG.E.U8 desc[UR22][R4.64+0x51], R25 ;  /* 0x000051190400b986 */ /* 0x0003e2000c101116 */
[----:B------:R-:W-:-:S03]  /*7730*/  ISETP.LT.OR P3, PT, R28, 0x62, !P1 ;  /* 0x000000621c00780c */ /* 0x000fc60004f61670 */
[----:B------:R2:W-:Y:S01]  /*7740*/  @!P6 STG.E.U8 desc[UR22][R10.64+0x59], R27 ;  /* 0x0000591b0a00e986 */ /* 0x0005e2000c101116 */
[----:B------:R-:W-:-:S03]  /*7750*/  ISETP.LT.OR P6, PT, R28, 0x69, !P1 ;  /* 0x000000691c00780c */ /* 0x000fc60004fc1670 */
[----:B------:R-:W-:Y:S01]  /*7760*/  @!P2 STG.E.U8 desc[UR22][R10.64+0x58], R99 ;  /* 0x000058630a00a986 */ /* 0x000fe2000c101116 */
[----:B------:R-:W-:-:S03]  /*7770*/  ISETP.LT.OR P2, PT, R28, 0x61, !P1 ;  /* 0x000000611c00780c */ /* 0x000fc60004f41670 */
[----:B------:R-:W-:Y:S01]  /*7780*/  @!P4 STG.E.U8 desc[UR22][R4.64+0x58], R97 ;  /* 0x000058610400c986 */ /* 0x000fe2000c101116 */
[C---:B------:R-:W-:Y:S02]  /*7790*/  ISETP.LT.OR P4, PT, R28.reuse, 0x61, !P0 ;  /* 0x000000611c00780c */ /* 0x040fe40004781670 */
[----:B-1----:R-:W-:Y:S01]  /*77a0*/  F2FP.SATFINITE.E4M3.F32.PACK_AB_MERGE_C R25, RZ, R94, RZ ;  /* 0x0000005eff19723e */ /* 0x002fe200048070ff */
[----:B------:R1:W-:Y:S01]  /*77b0*/  @!P5 STG.E.U8 desc[UR22][R4.64+0x59], R29 ;  /* 0x0000591d0400d986 */ /* 0x0003e2000c101116 */
[C---:B------:R-:W-:Y:S02]  /*77c0*/  ISETP.LT.OR P5, PT, R28.reuse, 0x62, !P0 ;  /* 0x000000621c00780c */ /* 0x040fe400047a1670 */
[----:B--2---:R-:W-:Y:S01]  /*77d0*/  F2FP.SATFINITE.E4M3.F32.PACK_AB_MERGE_C R27, RZ, R92, RZ ;  /* 0x0000005cff1b723e */ /* 0x004fe200048070ff */
        /* <DEDUP_REMOVED lines=8> */
[----:B--2---:R-:W-:Y:S02]  /*7860*/  F2FP.SATFINITE.E4M3.F32.PACK_AB_MERGE_C R25, RZ, R88, RZ ;  /* 0x00000058ff19723e */ /* 0x004fe400048070ff */
[C---:B------:R-:W-:Y:S01]  /*7870*/  ISETP.LT.OR P5, PT, R28.reuse, 0x71, !P0 ;  /* 0x000000711c00780c */ /* 0x040fe200047a1670 */
[----:B------:R-:W-:Y:S01]  /*7880*/  @!P6 STG.E.U8 desc[UR22][R10.64+0x68], R91 ;  /* 0x0000685b0a00e986 */ /* 0x000fe2000c101116 */
[----:B------:R-:W-:-:S03]  /*7890*/  ISETP.LT.OR P6, PT, R28, 0x71, !P1 ;  /* 0x000000711c00780c */ /* 0x000fc60004fc1670 */
[----:B------:R-:W-:Y:S01]  /*78a0*/  @!P2 STG.E.U8 desc[UR22][R10.64+0x69], R29 ;  /* 0x0000691d0a00a986 */ /* 0x000fe2000c101116 */
[----:B------:R-:W-:-:S03]  /*78b0*/  ISETP.LT.OR P2, PT, R28, 0x72, !P1 ;  /* 0x000000721c00780c */ /* 0x000fc60004f41670 */
[----:B------:R-:W-:Y:S01]  /*78c0*/  @!P3 STG.E.U8 desc[UR22][R4.64+0x68], R89 ;  /* 0x000068590400b986 */ /* 0x000fe2000c101116 */
[C---:B------:R-:W-:Y:S02]  /*78d0*/  ISETP.LT.OR P3, PT, R28.reuse, 0x79, !P1 ;  /* 0x000000791c00780c */ /* 0x040fe40004f61670 */
[C---:B------:R-:W-:Y:S01]  /*78e0*/  ISETP.LT.OR P1, PT, R28.reuse, 0x7a, !P1 ;  /* 0x0000007a1c00780c */ /* 0x040fe20004f21670 */
[----:B------:R2:W-:Y:S01]  /*78f0*/  @!P4 STG.E.U8 desc[UR22][R4.64+0x69], R25 ;  /* 0x000069190400c986 */ /* 0x0005e2000c101116 */
[C---:B------:R-:W-:Y:S02]  /*7900*/  ISETP.LT.OR P4, PT, R28.reuse, 0x72, !P0 ;  /* 0x000000721c00780c */ /* 0x040fe40004781670 */
[----:B-1----:R-:W-:Y:S01]  /*7910*/  F2FP.SATFINITE.E4M3.F32.PACK_AB_MERGE_C R27, RZ, R22, RZ ;  /* 0x00000016ff1b723e */ /* 0x002fe200048070ff */
[----:B------:R1:W-:Y:S01]  /*7920*/  @!P6 STG.E.U8 desc[UR22][R10.64+0x70], R23 ;  /* 0x000070170a00e986 */ /* 0x0003e2000c101116 */
[C---:B------:R-:W-:Y:S02]  /*7930*/  ISETP.LT.OR P6, PT, R28.reuse, 0x79, !P0 ;  /* 0x000000791c00780c */ /* 0x040fe400047c1670 */
[----:B------:R-:W-:Y:S01]  /*7940*/  ISETP.LT.OR P0, PT, R28, 0x7a, !P0 ;  /* 0x0000007a1c00780c */ /* 0x000fe20004701670 */
[----:B------:R3:W-:Y:S01]  /*7950*/  @!P2 STG.E.U8 desc[UR22][R10.64+0x71], R27 ;  /* 0x0000711b0a00a986 */ /* 0x0007e2000c101116 */
[----:B--2---:R-:W-:-:S03]  /*7960*/  F2FP.SATFINITE.E4M3.F32.PACK_AB_MERGE_C R25, RZ, R16, RZ ;  /* 0x00000010ff19723e */ /* 0x004fc600048070ff */
[----:B------:R2:W-:Y:S01]  /*7970*/  @!P5 STG.E.U8 desc[UR22][R4.64+0x70], R21 ;  /* 0x000070150400d986 */ /* 0x0005e2000c101116 */
[----:B-1----:R-:W-:Y:S02]  /*7980*/  F2FP.SATFINITE.E4M3.F32.PACK_AB_MERGE_C R23, RZ, R20, RZ ;  /* 0x00000014ff17723e */ /* 0x002fe400048070ff */
[----:B---3--:R-:W-:-:S03]  /*7990*/  F2FP.SATFINITE.E4M3.F32.PACK_AB_MERGE_C R27, RZ, R18, RZ ;  /* 0x00000012ff1b723e */ /* 0x008fc600048070ff */
[----:B------:R2:W-:Y:S04]  /*79a0*/  @!P4 STG.E.U8 desc[UR22][R4.64+0x71], R23 ;  /* 0x000071170400c986 */ /* 0x0005e8000c101116 */
[----:B------:R2:W-:Y:S04]  /*79b0*/  @!P3 STG.E.U8 desc[UR22][R10.64+0x78], R17 ;  /* 0x000078110a00b986 */ /* 0x0005e8000c101116 */
[----:B------:R2:W-:Y:S04]  /*79c0*/  @!P1 STG.E.U8 desc[UR22][R10.64+0x79], R25 ;  /* 0x000079190a009986 */ /* 0x0005e8000c101116 */
[----:B------:R2:W-:Y:S04]  /*79d0*/  @!P6 STG.E.U8 desc[UR22][R4.64+0x78], R19 ;  /* 0x000078130400e986 */ /* 0x0005e8000c101116 */
[----:B------:R2:W-:Y:S02]  /*79e0*/  @!P0 STG.E.U8 desc[UR22][R4.64+0x79], R27 ;  /* 0x0000791b04008986 */ /* 0x0005e4000c101116 */
.L_x_164:
[----:B------:R-:W-:Y:S05]  /*79f0*/  BSYNC B0 ;  /* 0x0000000000007941 */ /* 0x000fea0003800000 */
.L_x_34:
[----:B0-2---:R-:W-:Y:S01]  /*7a00*/  IMAD.U32 R4, RZ, RZ, UR20 ;  /* 0x00000014ff047e24 */ /* 0x005fe2000f8e00ff */
[----:B------:R-:W-:Y:S01]  /*7a10*/  ULDC.64 UR4, c[0x0][0x650] ;  /* 0x0001940000047ab9 */ /* 0x000fe20000000a00 */
[----:B-----5:R-:W-:Y:S01]  /*7a20*/  IMAD.U32 R0, RZ, RZ, UR7 ;  /* 0x00000007ff007e24 */ /* 0x020fe2000f8e00ff */
[----:B------:R0:W-:Y:S01]  /*7a30*/  SYNCS.ARRIVE.TRANS64.A1T0 RZ, [R14+UR27], RZ ;  /* 0x000000ff0eff79a7 */ /* 0x0001e2000810001b */
[----:B------:R-:W-:Y:S01]  /*7a40*/  IMAD.U32 R5, RZ, RZ, UR21 ;  /* 0x00000015ff057e24 */ /* 0x000fe2000f8e00ff */
[C---:B------:R-:W-:Y:S01]  /*7a50*/  LEA R2, P0, R4.reuse, R2, 0x1 ;  /* 0x0000000204027211 */ /* 0x040fe200078008ff */
[----:B------:R-:W-:Y:S01]  /*7a60*/  IMAD.MOV.U32 R5, RZ, RZ, -0x1 ;  /* 0xffffffffff057424 */ /* 0x000fe200078e00ff */
[----:B---3--:R-:W-:Y:S02]  /*7a70*/  PRMT R10, RZ, 0x7610, R10 ;  /* 0x00007610ff0a7816 */ /* 0x008fe4000000000a */
[----:B------:R-:W-:Y:S01]  /*7a80*/  LEA.HI.X R3, R4, R3, R0, 0x1, P0 ;  /* 0x0000000304037211 */ /* 0x000fe200000f0c00 */
[----:B------:R-:W-:Y:S01]  /*7a90*/  IMAD.MOV.U32 R4, RZ, RZ, -0x1 ;  /* 0xffffffffff047424 */ /* 0x000fe200078e00ff */
[----:B------:R-:W-:Y:S01]  /*7aa0*/  ISETP.GE.U32.AND P0, PT, R2, UR4, PT ;  /* 0x0000000402007c0c */ /* 0x000fe2000bf06070 */
[----:B------:R-:W-:-:S03]  /*7ab0*/  IMAD.MOV.U32 R0, RZ, RZ, -0x1 ;  /* 0xffffffffff007424 */ /* 0x000fc600078e00ff */
[----:B------:R-:W-:-:S13]  /*7ac0*/  ISETP.GE.U32.AND.EX P0, PT, R3, UR5, PT, P0 ;  /* 0x0000000503007c0c */ /* 0x000fda000bf06100 */
[----:B0-----:R-:W-:Y:S05]  /*7ad0*/  @P0 BRA `(.L_x_165) ;  /* 0x0000000400880947 */ /* 0x001fea0003800000 */
[----:B------:R-:W0:Y:S01]  /*7ae0*/  S2UR UR12, SR_CTAID.X ;  /* 0x00000000000c79c3 */ /* 0x000e220000002500 */
[----:B------:R-:W-:Y:S01]  /*7af0*/  ULDC.64 UR4, c[0x0][0x628] ;  /* 0x00018a0000047ab9 */ /* 0x000fe20000000a00 */
[----:B------:R-:W-:Y:S01]  /*7b00*/  ULDC UR6, c[0x0][0x150] ;  /* 0x0000540000067ab9 */ /* 0x000fe20000000800 */
[----:B------:R-:W-:Y:S01]  /*7b10*/  ISETP.NE.U32.AND P0, PT, RZ, UR4, PT ;  /* 0x00000004ff007c0c */ /* 0x000fe2000bf05070 */
[----:B------:R-:W-:Y:S01]  /*7b20*/  ULDC UR24, c[0x0][0x630] ;  /* 0x00018c0000187ab9 */ /* 0x000fe20000000800 */
[C---:B------:R-:W-:Y:S01]  /*7b30*/  R2UR UR30, R2.reuse ;  /* 0x00000000021e72ca */ /* 0x040fe200000e0000 */
[----:B------:R-:W-:Y:S01]  /*7b40*/  ULDC UR32, c[0x0][0x154] ;  /* 0x0000550000207ab9 */ /* 0x000fe20000000800 */
[----:B------:R-:W-:Y:S01]  /*7b50*/  ISETP.NE.AND.EX P0, PT, RZ, UR5, PT, P0 ;  /* 0x00000005ff007c0c */ /* 0x000fe2000bf05300 */
[----:B------:R-:W2:Y:S01]  /*7b60*/  S2UR UR33, SR_CTAID.Y ;  /* 0x00000000002179c3 */ /* 0x000ea20000002600 */
[----:B------:R-:W-:Y:S02]  /*7b70*/  R2UR UR31, R3 ;  /* 0x00000000031f72ca */ /* 0x000fe400000e0000 */
[----:B------:R-:W-:-:S02]  /*7b80*/  R2UR UR28, R2 ;  /* 0x00000000021c72ca */ /* 0x000fc400000e0000 */
[----:B------:R-:W-:Y:S02]  /*7b90*/  R2UR UR29, R3 ;  /* 0x00000000031d72ca */ /* 0x000fe400000e0000 */
[----:B0-----:R-:W-:-:S05]  /*7ba0*/  I2FP.F32.U32 R0, UR12 ;  /* 0x0000000c00007c45 */ /* 0x001fca0008201000 */
[----:B------:R-:W-:-:S04]  /*7bb0*/  FMUL R0, R0, UR6 ;  /* 0x0000000600007c20 */ /* 0x000fc80008400000 */
[----:B------:R0:W3:Y:S01]  /*7bc0*/  F2I.U32.TRUNC.NTZ R4, R0 ;  /* 0x0000000000047305 */ /* 0x0000e2000020f000 */
[----:B--2---:R-:W-:Y:S05]  /*7bd0*/  @!P0 BRA `(.L_x_166) ;  /* 0x0000000000308947 */ /* 0x004fea0003800000 */
        /* <DEDUP_REMOVED lines=12> */
.L_x_166:
[----:B------:R-:W-:Y:S01]  /*7ca0*/  USHF.R.U64 UR6, UR28, UR24, UR29 ;  /* 0x000000181c067299 */ /* 0x000fe2000800121d */
[----:B0-----:R-:W-:Y:S01]  /*7cb0*/  I2FP.F32.U32 R0, UR33 ;  /* 0x0000002100007c45 */ /* 0x001fe20008201000 */
[----:B------:R-:W-:Y:S02]  /*7cc0*/  USHF.R.U32.HI UR4, URZ, UR24, UR29 ;  /* 0x000000183f047299 */ /* 0x000fe4000801161d */
[----:B------:R-:W-:Y:S02]  /*7cd0*/  UIADD3 UR18, UP0, URZ, -UR6, URZ ;  /* 0x800000063f127290 */ /* 0x000fe4000ff1e03f */
[----:B------:R-:W-:Y:S01]  /*7ce0*/  FMUL R0, R0, UR32 ;  /* 0x0000002000007c20 */ /* 0x000fe20008400000 */
[----:B------:R-:W-:Y:S01]  /*7cf0*/  ULDC.64 UR28, c[0x0][0x620] ;  /* 0x00018800001c7ab9 */ /* 0x000fe20000000a00 */
[----:B------:R-:W-:Y:S01]  /*7d00*/  UIADD3.X UR4, URZ, ~UR4, URZ, UP0, !UPT ;  /* 0x800000043f047290 */ /* 0x000fe200087fe43f */
[----:B------:R-:W-:Y:S01]  /*7d10*/  UMOV UR16, UR30 ;  /* 0x0000001e00107c82 */ /* 0x000fe20008000000 */
[----:B------:R-:W-:-:S02]  /*7d20*/  UMOV UR17, UR31 ;  /* 0x0000001f00117c82 */ /* 0x000fc40008000000 */
[----:B------:R-:W0:Y:S01]  /*7d30*/  F2I.U32.TRUNC.NTZ R0, R0 ;  /* 0x0000000000007305 */ /* 0x000e22000020f000 */
[----:B------:R-:W-:Y:S02]  /*7d40*/  UIMAD UR4, UR4, UR28, URZ ;  /* 0x0000001c040472a4 */ /* 0x000fe4000f8e023f */
[----:B------:R-:W-:Y:S01]  /*7d50*/  UIMAD.WIDE.U32 UR16, UR18, UR28, UR16 ;  /* 0x0000001c121072a5 */ /* 0x000fe2000f8e0010 */
[----:B---3--:R-:W-:Y:S01]  /*7d60*/  R2UR UR28, R4 ;  /* 0x00000000041c72ca */ /* 0x008fe200000e0000 */
[----:B------:R-:W-:Y:S01]  /*7d70*/  UIMAD UR18, UR18, UR29, UR4 ;  /* 0x0000001d121272a4 */ /* 0x000fe2000f8e0204 */
[----:B------:R-:W-:Y:S01]  /*7d80*/  ULDC UR19, c[0x0][0x618] ;  /* 0x0001860000137ab9 */ /* 0x000fe20000000800 */
[----:B------:R-:W-:Y:S02]  /*7d90*/  ULDC UR36, c[0x0][0x658] ;  /* 0x0001960000247ab9 */ /* 0x000fe40000000800 */
[----:B------:R-:W-:Y:S01]  /*7da0*/  UIADD3 UR18, UR17, UR18, URZ ;  /* 0x0000001211127290 */ /* 0x000fe2000fffe03f */
[----:B------:R-:W-:Y:S01]  /*7db0*/  UMOV UR24, 0xffffffff ;  /* 0xffffffff00187882 */ /* 0x000fe20000000000 */
[----:B------:R-:W-:Y:S01]  /*7dc0*/  ULDC.64 UR4, c[0x0][0x640] ;  /* 0x0001900000047ab9 */ /* 0x000fe20000000a00 */
[----:B------:R-:W-:Y:S01]  /*7dd0*/  USHF.L.U32 UR32, UR24, UR36, URZ ;  /* 0x0000002418207299 */ /* 0x000fe2000800063f */
[----:B------:R-:W-:Y:S01]  /*7de0*/  ISETP.NE.U32.AND P0, PT, RZ, UR4, PT ;  /* 0x00000004ff007c0c */ /* 0x000fe2000bf05070 */
[----:B------:R-:W-:Y:S01]  /*7df0*/  USHF.R.U64 UR16, UR16, UR19, UR18 ;  /* 0x0000001310107299 */ /* 0x000fe20008001212 */
[----:B0-----:R-:W-:Y:S01]  /*7e00*/  R2UR UR30, R0 ;  /* 0x00000000001e72ca */ /* 0x001fe200000e0000 */
[----:B------:R-:W-:Y:S01]  /*7e10*/  USHF.R.U32.HI UR18, URZ, UR19, UR18 ;  /* 0x000000133f127299 */ /* 0x000fe20008011612 */
[----:B------:R-:W-:Y:S01]  /*7e20*/  ISETP.NE.AND.EX P0, PT, RZ, UR5, PT, P0 ;  /* 0x00000005ff007c0c */ /* 0x000fe2000bf05300 */
[----:B------:R-:W-:Y:S01]  /*7e30*/  ULDC UR31, c[0x0][0x608] ;  /* 0x00018200001f7ab9 */ /* 0x000fe20000000800 */
[----:B------:R-:W-:-:S02]  /*7e40*/  ULOP3.LUT UR37, URZ, UR32, URZ, 0x33, !UPT ;  /* 0x000000203f257292 */ /* 0x000fc4000f8e333f */
[----:B------:R-:W-:Y:S02]  /*7e50*/  USHF.R.U64 UR32, UR16, UR31, UR18 ;  /* 0x0000001f10207299 */ /* 0x000fe40008001212 */
[----:B------:R-:W-:Y:S01]  /*7e60*/  USHF.R.U32.HI UR18, URZ, UR31, UR18 ;  /* 0x0000001f3f127299 */ /* 0x000fe20008011612 */
[----:B------:R-:W-:Y:S01]  /*7e70*/  UMOV UR34, 0x1 ;  /* 0x0000000100227882 */ /* 0x000fe20000000000 */
[----:B------:R-:W-:Y:S02]  /*7e80*/  UIADD3 UR28, -UR28, URZ, URZ ;  /* 0x0000003f1c1c7290 */ /* 0x000fe4000fffe13f */
[----:B------:R-:W-:Y:S02]  /*7e90*/  USHF.L.U32 UR24, UR34, UR36, URZ ;  /* 0x0000002422187299 */ /* 0x000fe4000800063f */
[----:B------:R-:W-:Y:S01]  /*7ea0*/  USHF.R.U64 UR34, UR32, UR36, UR18 ;  /* 0x0000002420227299 */ /* 0x000fe20008001212 */
[----:B------:R-:W-:Y:S01]  /*7eb0*/  ULDC UR29, c[0x0][0x144] ;  /* 0x00005100001d7ab9 */ /* 0x000fe20000000800 */
[----:B------:R-:W-:Y:S01]  /*7ec0*/  ULDC UR15, c[0x0][0x600] ;  /* 0x00018000000f7ab9 */ /* 0x000fe20000000800 */
[----:B------:R-:W-:-:S02]  /*7ed0*/  UIADD3 UR35, -UR30, URZ, URZ ;  /* 0x0000003f1e237290 */ /* 0x000fc4000fffe13f */
[----:B------:R-:W-:Y:S02]  /*7ee0*/  USHF.R.U32.HI UR31, URZ, UR36, UR18 ;  /* 0x000000243f1f7299 */ /* 0x000fe40008011612 */
[----:B------:R-:W-:Y:S02]  /*7ef0*/  UIADD3 UR17, UR15, -0x1, URZ ;  /* 0xffffffff0f117890 */ /* 0x000fe4000fffe03f */
        /* <DEDUP_REMOVED lines=16> */
.L_x_167:
[----:B------:R-:W-:Y:S01]  /*8000*/  USHF.R.U64 UR4, UR30, UR38, UR31 ;  /* 0x000000261e047299 */ /* 0x000fe2000800121f */
[----:B------:R-:W-:Y:S01]  /*8010*/  IMAD.MOV.U32 R10, RZ, RZ, 0x1 ;  /* 0x00000001ff0a7424 */ /* 0x000fe200078e00ff */
[----:B------:R-:W-:Y:S01]  /*8020*/  ULOP3.LUT UR32, UR32, UR37, URZ, 0xc0, !UPT ;  /* 0x0000002520207292 */ /* 0x000fe2000f8ec03f */
[----:B------:R-:W-:Y:S01]  /*8030*/  IMAD.U32 R0, RZ, RZ, UR6 ;  /* 0x00000006ff007e24 */ /* 0x000fe2000f8e00ff */
[----:B------:R-:W-:Y:S02]  /*8040*/  UIADD3 UR5, -UR4, URZ, URZ ;  /* 0x0000003f04057290 */ /* 0x000fe4000fffe13f */
[----:B------:R-:W-:Y:S02]  /*8050*/  @UP2 UIMAD UR36, UR40, UR35, UR33 ;  /* 0x00000023282422a4 */ /* 0x000fe4000f8e0221 */
        /* <DEDUP_REMOVED lines=10> */
.L_x_165:
[----:B------:R-:W-:Y:S01]  /*8100*/  UIADD3 UR9, UR26, UR9, URZ ;  /* 0x000000091a097290 */ /* 0x000fe2000fffe03f */
[----:B------:R-:W-:Y:S02]  /*8110*/  LOP3.LUT P0, RZ, R10, 0xff, RZ, 0xc0, !PT ;  /* 0x000000ff0aff7812 */ /* 0x000fe4000780c0ff */
[----:B------:R-:W-:Y:S01]  /*8120*/  LOP3.LUT R144, R144, 0x1, RZ, 0x3c, !PT ;  /* 0x0000000190907812 */ /* 0x000fe200078e3cff */
[----:B------:R-:W-:Y:S02]  /*8130*/  USHF.R.U32.HI UR4, URZ, 0x2, UR9 ;  /* 0x000000023f047899 */ /* 0x000fe40008011609 */
[----:B------:R-:W-:Y:S02]  /*8140*/  UISETP.GT.U32.AND UP0, UPT, UR9, 0x3, UPT ;  /* 0x000000030900788c */ /* 0x000fe4000bf04070 */
[----:B------:R-:W-:Y:S02]  /*8150*/  ULOP3.LUT UR4, UR4, 0x1, URZ, 0xc0, !UPT ;  /* 0x0000000104047892 */ /* 0x000fe4000f8ec03f */
[----:B------:R-:W-:-:S02]  /*8160*/  UISETP.LT.U32.AND UP0, UPT, UR26, 0x4, UP0 ;  /* 0x000000041a00788c */ /* 0x000fc40008701070 */
[----:B------:R-:W-:Y:S02]  /*8170*/  UISETP.NE.U32.AND UP1, UPT, UR4, 0x1, UPT ;  /* 0x000000010400788c */ /* 0x000fe4000bf25070 */
[----:B------:R-:W-:Y:S02]  /*8180*/  USEL UR5, URZ, 0x1, !UP0 ;  /* 0x000000013f057887 */ /* 0x000fe4000c000000 */
[----:B------:R-:W-:Y:S02]  /*8190*/  UISETP.GT.U32.AND UP1, UPT, UR26, 0x3, !UP1 ;  /* 0x000000031a00788c */ /* 0x000fe4000cf24070 */
[----:B------:R-:W-:Y:S02]  /*81a0*/  ULOP3.LUT UR9, UR9, 0x3, URZ, 0xc0, !UPT ;  /* 0x0000000309097892 */ /* 0x000fe4000f8ec03f */
[----:B------:R-:W-:-:S04]  /*81b0*/  USEL UR4, URZ, 0x1, !UP1 ;  /* 0x000000013f047887 */ /* 0x000fc8000c800000 */
[----:B------:R-:W-:Y:S01]  /*81c0*/  ULOP3.LUT UR11, UR4, UR11, UR5, 0x96, !UPT ;  /* 0x0000000b040b7292 */ /* 0x000fe2000f8e9605 */
[----:B------:R-:W-:Y:S11]  /*81d0*/  @P0 BRA `(.L_x_168) ;  /* 0xffffff9000c00947 */ /* 0x000ff6000383ffff */
[----:B------:R-:W-:Y:S05]  /*81e0*/  EXIT ;  /* 0x000000000000794d */ /* 0x000fea0003800000 */
.L_x_12:
[----:B------:R-:W-:-:S08]  /*81f0*/  ISETP.NE.AND P0, PT, RZ, UR8, PT ;  /* 0x00000008ff007c0c */ /* 0x000fd0000bf05270 */
[----:B-1---5:R-:W0:-:S00]  /*8200*/  USETMAXREG.DEALLOC.CTAPOOL 0x28 ;  /* 0x00000028000079c8 */ /* 0x022e0000080e0500 */
[----:B------:R-:W-:Y:S05]  /*8210*/  @P0 EXIT ;  /* 0x000000000000094d */ /* 0x000fea0003800000 */
[----:B0-----:R-:W-:Y:S01]  /*8220*/  LOP3.LUT P0, RZ, R9, 0xff, RZ, 0xc0, !PT ;  /* 0x000000ff09ff7812 */ /* 0x001fe2000780c0ff */
[----:B------:R-:W-:Y:S02]  /*8230*/  IMAD.MOV.U32 R10, RZ, RZ, 0x1 ;  /* 0x00000001ff0a7424 */ /* 0x000fe400078e00ff */
[----:B------:R-:W-:-:S10]  /*8240*/  IMAD.MOV.U32 R11, RZ, RZ, RZ ;  /* 0x000000ffff0b7224 */ /* 0x000fd400078e00ff */
[----:B------:R-:W-:Y:S05]  /*8250*/  @!P0 BRA `(.L_x_169) ;  /* 0x0000000c00108947 */ /* 0x000fea0003800000 */
[----:B------:R-:W-:Y:S01]  /*8260*/  LOP3.LUT P0, RZ, R8, 0x1f, RZ, 0xc0, !PT ;  /* 0x0000001f08ff7812 */ /* 0x000fe2000780c0ff */
[----:B------:R-:W-:Y:S01]  /*8270*/  ULDC UR5, c[0x0][0x658] ;  /* 0x0001960000057ab9 */ /* 0x000fe20000000800 */
[----:B------:R-:W-:Y:S01]  /*8280*/  UMOV UR6, 0xffffffff ;  /* 0xffffffff00067882 */ /* 0x000fe20000000000 */
[----:B------:R-:W-:Y:S01]  /*8290*/  BSSY B0, `(.L_x_169) ;  /* 0x00000c0000007945 */ /* 0x000fe20003800000 */
[----:B------:R-:W-:Y:S01]  /*82a0*/  USHF.L.U32 UR6, UR6, UR5, URZ ;  /* 0x0000000506067299 */ /* 0x000fe2000800063f */
[C---:B------:R-:W-:Y:S01]  /*82b0*/  ISETP.NE.AND P3, PT, R12.reuse, RZ, PT ;  /* 0x000000ff0c00720c */ /* 0x040fe20003f65270 */
[----:B------:R-:W-:Y:S01]  /*82c0*/  IMAD.MOV.U32 R10, RZ, RZ, 0x1 ;  /* 0x00000001ff0a7424 */ /* 0x000fe200078e00ff */
[----:B------:R-:W-:Y:S01]  /*82d0*/  ISETP.NE.OR P0, PT, R12, RZ, !P0 ;  /* 0x000000ff0c00720c */ /* 0x000fe20004705670 */
[----:B------:R-:W-:Y:S01]  /*82e0*/  IMAD.MOV.U32 R12, RZ, RZ, 0x1 ;  /* 0x00000001ff0c7424 */ /* 0x000fe200078e00ff */
[----:B------:R-:W-:Y:S01]  /*82f0*/  ULDC UR4, c[0x0][0x600] ;  /* 0x0001800000047ab9 */ /* 0x000fe20000000800 */
[----:B------:R-:W-:Y:S01]  /*8300*/  IMAD.MOV.U32 R11, RZ, RZ, RZ ;  /* 0x000000ffff0b7224 */ /* 0x000fe200078e00ff */
[----:B------:R-:W-:Y:S01]  /*8310*/  UMOV UR8, 0x1 ;  /* 0x0000000100087882 */ /* 0x000fe20000000000 */
[----:B------:R-:W-:-:S02]  /*8320*/  UIADD3 UR27, UR14, 0x1, URZ ;  /* 0x000000010e1b7890 */ /* 0x000fc4000fffe03f */
[----:B------:R-:W-:Y:S02]  /*8330*/  ULOP3.LUT UR26, UR13, 0x2, URZ, 0xfc, !UPT ;  /* 0x000000020d1a7892 */ /* 0x000fe4000f8efc3f */
[----:B------:R-:W-:Y:S02]  /*8340*/  UIADD3 UR4, UR4, -0x1, URZ ;  /* 0xffffffff04047890 */ /* 0x000fe4000fffe03f */
[----:B------:R-:W-:Y:S02]  /*8350*/  USHF.L.U32 UR5, UR8, UR5, URZ ;  /* 0x0000000508057299 */ /* 0x000fe4000800063f */
[----:B------:R-:W-:Y:S01]  /*8360*/  ULOP3.LUT UR6, URZ, UR6, URZ, 0x33, !UPT ;  /* 0x000000063f067292 */ /* 0x000fe2000f8e333f */
[----:B------:R-:W-:-:S11]  /*8370*/  ULDC.64 UR24, c[0x0][0x198] ;  /* 0x0000660000187ab9 */ /* 0x000fd60000000a00 */
.L_x_181:
[----:B------:R-:W-:-:S03]  /*8380*/  UMOV UR8, 0xffffffff ;  /* 0xffffffff00087882 */ /* 0x000fc60000000000 */
[----:B------:R-:W-:Y:S05]  /*8390*/  BRA.DIV UR8, `(.L_x_170) ;  /* 0x0000000e08dc7947 */ /* 0x000fea000b800000 */
[----:B------:R-:W-:-:S13]  /*83a0*/  ELECT P1, URZ, PT ;  /* 0x00000000003f782f */ /* 0x000fda0003820000 */
.L_x_194:
[----:B------:R-:W0:Y:S01]  /*83b0*/  LDC R6, c[0x0][0x28c] ;  /* 0x0000a300ff067b82 */ /* 0x000e220000000800 */
[----:B------:R-:W-:Y:S01]  /*83c0*/  BSSY B1, `(.L_x_171) ;  /* 0x0000038000017945 */ /* 0x000fe20003800000 */
[----:B0-----:R-:W-:-:S13]  /*83d0*/  ISETP.LT.OR P1, PT, R6, 0x1, !P1 ;  /* 0x000000010600780c */ /* 0x001fda0004f21670 */
[----:B------:R-:W-:Y:S05]  /*83e0*/  @P1 BRA `(.L_x_172) ;  /* 0x0000000000d41947 */ /* 0x000fea0003800000 */
[----:B------:R-:W-:Y:S02]  /*83f0*/  IMAD.SHL.U32 R8, R4, 0x80, RZ ;  /* 0x0000008004087824 */ /* 0x000fe400078e00ff */
[----:B------:R-:W-:Y:S02]  /*8400*/  IMAD.SHL.U32 R9, R5, 0x40, RZ ;  /* 0x0000004005097824 */ /* 0x000fe400078e00ff */
[----:B------:R-:W-:Y:S02]  /*8410*/  IMAD.MOV.U32 R15, RZ, RZ, RZ ;  /* 0x000000ffff0f7224 */ /* 0x000fe400078e00ff */
[----:B------:R-:W-:Y:S02]  /*8420*/  IMAD.U32 R16, RZ, RZ, UR27 ;  /* 0x0000001bff107e24 */ /* 0x000fe4000f8e00ff */
[----:B------:R-:W-:Y:S02]  /*8430*/  IMAD.MOV.U32 R4, RZ, RZ, R10 ;  /* 0x000000ffff047224 */ /* 0x000fe400078e000a */
[----:B------:R-:W-:-:S07]  /*8440*/  IMAD.MOV.U32 R5, RZ, RZ, R11 ;  /* 0x000000ffff057224 */ /* 0x000fce00078e000b */
.L_x_176:
[----:B------:R-:W0:Y:S01]  /*8450*/  S2R R7, SR_CgaCtaId ;  /* 0x0000000000077919 */ /* 0x000e220000008800 */
[----:B------:R-:W-:-:S04]  /*8460*/  MOV R6, 0x400 ;  /* 0x0000040000067802 */ /* 0x000fc80000000f00 */
[----:B0-----:R-:W-:Y:S02]  /*8470*/  LEA R14, R7, R6, 0x18 ;  /* 0x00000006070e7211 */ /* 0x001fe400078ec0ff */
[----:B------:R-:W-:Y:S01]  /*8480*/  SHF.L.U32 R6, R4, 0x1f, RZ ;  /* 0x0000001f04067819 */ /* 0x000fe200000006ff */
[----:B------:R-:W0:Y:S02]  /*8490*/  @!P3 LDC R7, c[0x0][0x500] ;  /* 0x00014000ff07bb82 */ /* 0x000e240000000800 */
[----:B------:R-:W-:-:S04]  /*84a0*/  IMAD R13, R5, 0x8, R14 ;  /* 0x00000008050d7824 */ /* 0x000fc800078e020e */
[----:B------:R-:W1:Y:S02]  /*84b0*/  SYNCS.PHASECHK.TRANS64.TRYWAIT P1, [R13+URZ+0x20], R6 ;  /* 0x000020060d0075a7 */ /* 0x000e64000802017f */
[----:B-1----:R-:W-:Y:S05]  /*84c0*/  @!P1 BRA `(.L_x_173) ;  /* 0x0000000c00b09947 */ /* 0x002fea0003800000 */
.L_x_195:
[----:B------:R-:W-:Y:S01]  /*84d0*/  UPRMT UR8, UR26, 0x9910, URZ ;  /* 0x000099101a087896 */ /* 0x000fe2000800003f */
[----:B0-----:R0:W-:Y:S03]  /*84e0*/  @!P3 SYNCS.ARRIVE.TRANS64 RZ, [R13+URZ], R7 ;  /* 0x000000070dffb9a7 */ /* 0x0011e6000800003f */
[----:B------:R-:W-:-:S06]  /*84f0*/  UISETP.NE.AND UP0, UPT, UR8, 0x2, UPT ;  /* 0x000000020800788c */ /* 0x000fcc000bf05270 */
[----:B------:R-:W-:-:S13]  /*8500*/  PLOP3.LUT P1, PT, PT, PT, UP0, 0x80, 0x0 ;  /* 0x000000000000781c */ /* 0x000fda0003f2f008 */
[----:B0-----:R-:W-:Y:S05]  /*8510*/  @P1 BRA `(.L_x_174) ;  /* 0x0000000000041947 */ /* 0x001fea0003800000 */
[----:B------:R-:W-:Y:S01]  /*8520*/  BPT.TRAP 0x1 ;  /* 0x000000040000795c */ /* 0x000fe20000300000 */
.L_x_174:
[----:B------:R-:W-:Y:S05]  /*8530*/  @P0 BRA `(.L_x_175) ;  /* 0x0000000000040947 */ /* 0x000fea0003800000 */
[----:B------:R-:W-:Y:S01]  /*8540*/  BPT.TRAP 0x1 ;  /* 0x000000040000795c */ /* 0x000fe20000300000 */
.L_x_175:
[--C-:B-1----:R-:W-:Y:S01]  /*8550*/  IMAD R6, R5, 0x2000, R14.reuse ;  /* 0x0000200005067824 */ /* 0x102fe200078e020e */
[----:B------:R-:W-:Y:S01]  /*8560*/  R2UR UR22, R9 ;  /* 0x00000000091672ca */ /* 0x000fe200000e0000 */
[----:B------:R-:W-:Y:S01]  /*8570*/  IMAD R14, R5, 0x4000, R14 ;  /* 0x00004000050e7824 */ /* 0x000fe200078e020e */
[----:B------:R-:W-:Y:S01]  /*8580*/  R2UR UR9, R13 ;  /* 0x000000000d0972ca */ /* 0x000fe200000e0000 */
[----:B------:R-:W-:Y:S01]  /*8590*/  VIADD R16, R16, 0xffffffff ;  /* 0xffffffff10107836 */ /* 0x000fe20000000000 */
[----:B------:R-:W-:Y:S01]  /*85a0*/  R2UR UR8, R6 ;  /* 0x00000000060872ca */ /* 0x000fe200000e0000 */
[----:B------:R-:W-:Y:S01]  /*85b0*/  UIADD3 UR16, UP0, UR24, 0xf0, URZ ;  /* 0x000000f018107890 */ /* 0x000fe2000ff1e03f */
[----:B------:R-:W-:Y:S01]  /*85c0*/  R2UR UR11, R14 ;  /* 0x000000000e0b72ca */ /* 0x000fe200000e0000 */
[----:B------:R-:W-:Y:S01]  /*85d0*/  UIADD3 UR28, UP1, UR24, 0x1f0, URZ ;  /* 0x000001f0181c7890 */ /* 0x000fe2000ff3e03f */
[----:B------:R-:W-:Y:S01]  /*85e0*/  R2UR UR10, R15 ;  /* 0x000000000f0a72ca */ /* 0x000fe200000e0000 */
[----:B------:R-:W-:Y:S01]  /*85f0*/  UIADD3.X UR17, URZ, UR25, URZ, UP0, !UPT ;  /* 0x000000193f117290 */ /* 0x000fe200087fe43f */
[----:B------:R-:W-:Y:S01]  /*8600*/  R2UR UR12, R0 ;  /* 0x00000000000c72ca */ /* 0x000fe200000e0000 */
[----:B------:R-:W-:Y:S01]  /*8610*/  VIADD R5, R5, 0x1 ;  /* 0x0000000105057836 */ /* 0x000fe20000000000 */
[----:B------:R-:W-:Y:S01]  /*8620*/  R2UR UR23, R8 ;  /* 0x00000000081772ca */ /* 0x000fe200000e0000 */
[----:B------:R-:W-:Y:S01]  /*8630*/  UIADD3.X UR29, URZ, UR25, URZ, UP1, !UPT ;  /* 0x000000193f1d7290 */ /* 0x000fe20008ffe43f */
[----:B------:R-:W-:Y:S01]  /*8640*/  ISETP.GT.AND P2, PT, R16, 0x1, PT ;  /* 0x000000011000780c */ /* 0x000fe20003f44270 */
[----:B------:R-:W-:Y:S01]  /*8650*/  UMOV UR18, 0x0 ;  /* 0x0000000000127882 */ /* 0x000fe20000000000 */
[----:B------:R-:W-:Y:S01]  /*8660*/  UMOV UR19, 0x10000000 ;  /* 0x1000000000137882 */ /* 0x000fe20000000000 */
[----:B------:R-:W-:Y:S01]  /*8670*/  UIADD3 UR8, UR8, 0x180, URZ ;  /* 0x0000018008087890 */ /* 0x000fe2000fffe03f */
[----:B------:R-:W-:Y:S01]  /*8680*/  ISETP.NE.AND P1, PT, R5, 0x4, PT ;  /* 0x000000040500780c */ /* 0x000fe20003f25270 */
[----:B------:R-:W-:Y:S01]  /*8690*/  UIADD3 UR15, UR11, 0x8180, URZ ;  /* 0x000081800b0f7890 */ /* 0x000fe2000fffe03f */
[----:B------:R-:W-:-:S02]  /*86a0*/  VIADD R15, R15, 0x80 ;  /* 0x000000800f0f7836 */ /* 0x000fc40000000000 */
[----:B------:R-:W-:Y:S01]  /*86b0*/  UMOV UR11, UR22 ;  /* 0x00000016000b7c82 */ /* 0x000fe20008000000 */
[----:B------:R-:W-:Y:S02]  /*86c0*/  SEL R7, RZ, 0x1, P1 ;  /* 0x00000001ff077807 */ /* 0x000fe40000800000 */
[----:B------:R-:W-:Y:S01]  /*86d0*/  SEL R5, R5, RZ, P1 ;  /* 0x000000ff05057207 */ /* 0x000fe20000800000 */
[----:B------:R0:W-:Y:S01]  /*86e0*/  UTMALDG.3D [UR8], [UR16], desc[UR18] ;  /* 0x00001208100075b4 */ /* 0x0001e20008011000 */
[----:B------:R-:W-:Y:S01]  /*86f0*/  LOP3.LUT R4, R4, R7, RZ, 0x3c, !PT ;  /* 0x0000000704047212 */ /* 0x000fe200078e3cff */
[----:B0-----:R-:W-:Y:S01]  /*8700*/  UMOV UR8, UR15 ;  /* 0x0000000f00087c82 */ /* 0x001fe20008000000 */
[----:B------:R-:W-:Y:S02]  /*8710*/  UMOV UR11, UR23 ;  /* 0x00000017000b7c82 */ /* 0x000fe40008000000 */
[----:B------:R0:W-:Y:S02]  /*8720*/  UTMALDG.3D [UR8], [UR28], desc[UR18] ;  /* 0x000012081c0075b4 */ /* 0x0001e40008011000 */
[----:B0-----:R-:W-:Y:S05]  /*8730*/  @P2 BRA `(.L_x_176) ;  /* 0xfffffffc00442947 */ /* 0x001fea000383ffff */
.L_x_172:
[----:B------:R-:W-:Y:S05]  /*8740*/  BSYNC B1 ;  /* 0x0000000000017941 */ /* 0x000fea0003800000 */
.L_x_171:
[----:B------:R-:W-:Y:S01]  /*8750*/  LOP3.LUT P4, RZ, R12, 0xff, RZ, 0xc0, !PT ;  /* 0x000000ff0cff7812 */ /* 0x000fe2000788c0ff */
[----:B------:R-:W-:Y:S01]  /*8760*/  VIADD R11, R11, UR14 ;  /* 0x0000000e0b0b7c36 */ /* 0x000fe20008000000 */
[----:B------:R-:W-:Y:S01]  /*8770*/  ULDC.64 UR8, c[0x0][0x650] ;  /* 0x0001940000087ab9 */ /* 0x000fe20000000a00 */
[----:B------:R-:W-:Y:S01]  /*8780*/  BSSY B1, `(.L_x_177) ;  /* 0x000006e000017945 */ /* 0x000fe20003800000 */
[----:B------:R-:W-:Y:S02]  /*8790*/  PRMT R6, RZ, 0x7610, R6 ;  /* 0x00007610ff067816 */ /* 0x000fe40000000006 */
[----:B------:R-:W-:Y:S02]  /*87a0*/  SHF.R.U32.HI R0, RZ, 0x2, R11 ;  /* 0x00000002ff007819 */ /* 0x000fe4000001160b */
[----:B------:R-:W-:Y:S02]  /*87b0*/  ISETP.GT.U32.AND P1, PT, R11, 0x3, PT ;  /* 0x000000030b00780c */ /* 0x000fe40003f24070 */
[----:B------:R-:W-:-:S02]  /*87c0*/  LOP3.LUT R0, R0, 0x1, RZ, 0xc0, !PT ;  /* 0x0000000100007812 */ /* 0x000fc400078ec0ff */
[----:B------:R-:W-:Y:S01]  /*87d0*/  LOP3.LUT R11, R11, 0x3, RZ, 0xc0, !PT ;  /* 0x000000030b0b7812 */ /* 0x000fe200078ec0ff */
[----:B------:R-:W0:Y:S01]  /*87e0*/  @P4 S2R R5, SR_CgaCtaId ;  /* 0x0000000000054919 */ /* 0x000e220000008800 */
[----:B------:R-:W-:Y:S02]  /*87f0*/  @P4 MOV R4, 0x400 ;  /* 0x0000040000044802 */ /* 0x000fe40000000f00 */
[----:B------:R-:W-:Y:S02]  /*8800*/  ISETP.NE.U32.AND P2, PT, R0, 0x1, PT ;  /* 0x000000010000780c */ /* 0x000fe40003f45070 */
[----:B------:R-:W-:Y:S02]  /*8810*/  PRMT R12, RZ, 0x7610, R12 ;  /* 0x00007610ff0c7816 */ /* 0x000fe4000000000c */
[----:B0-----:R-:W-:Y:S01]  /*8820*/  @P4 LEA R4, R5, R4, 0x18 ;  /* 0x0000000405044211 */ /* 0x001fe200078ec0ff */
[----:B------:R-:W-:-:S03]  /*8830*/  IMAD.U32 R5, RZ, RZ, UR14 ;  /* 0x0000000eff057e24 */ /* 0x000fc6000f8e00ff */
[----:B------:R0:W-:Y:S01]  /*8840*/  @P4 SYNCS.ARRIVE.TRANS64.A1T0 RZ, [R4+URZ+0x78], RZ ;  /* 0x000078ff04ff49a7 */ /* 0x0001e2000810003f */
[----:B------:R-:W-:Y:S02]  /*8850*/  IADD3 R2, P4, R2, UR20, RZ ;  /* 0x0000001402027c10 */ /* 0x000fe4000ff9e0ff */
[----:B------:R-:W-:Y:S02]  /*8860*/  ISETP.LT.U32.AND P1, PT, R5, 0x4, P1 ;  /* 0x000000040500780c */ /* 0x000fe40000f21070 */
[----:B------:R-:W-:Y:S02]  /*8870*/  IADD3.X R3, R3, UR7, RZ, P4, !PT ;  /* 0x0000000703037c10 */ /* 0x000fe4000a7fe4ff */
[----:B------:R-:W-:Y:S01]  /*8880*/  ISETP.GE.U32.AND P4, PT, R2, UR8, PT ;  /* 0x0000000802007c0c */ /* 0x000fe2000bf86070 */
[----:B0-----:R-:W-:Y:S01]  /*8890*/  IMAD.MOV.U32 R4, RZ, RZ, -0x1 ;  /* 0xffffffffff047424 */ /* 0x001fe200078e00ff */
[----:B------:R-:W-:Y:S02]  /*88a0*/  ISETP.GT.U32.AND P2, PT, R5, 0x3, !P2 ;  /* 0x000000030500780c */ /* 0x000fe40005744070 */
[----:B------:R-:W-:-:S02]  /*88b0*/  SEL R5, RZ, 0x1, !P1 ;  /* 0x00000001ff057807 */ /* 0x000fc40004800000 */
[----:B------:R-:W-:Y:S02]  /*88c0*/  ISETP.GE.U32.AND.EX P1, PT, R3, UR9, PT, P4 ;  /* 0x0000000903007c0c */ /* 0x000fe4000bf26140 */
[----:B------:R-:W-:-:S04]  /*88d0*/  SEL R0, RZ, 0x1, !P2 ;  /* 0x00000001ff007807 */ /* 0x000fc80005000000 */
[----:B------:R-:W-:Y:S01]  /*88e0*/  LOP3.LUT R10, R0, R10, R5, 0x96, !PT ;  /* 0x0000000a000a7212 */ /* 0x000fe200078e9605 */
[----:B------:R-:W-:Y:S02]  /*88f0*/  IMAD.MOV.U32 R5, RZ, RZ, -0x1 ;  /* 0xffffffffff057424 */ /* 0x000fe400078e00ff */
[----:B------:R-:W-:-:S04]  /*8900*/  IMAD.MOV.U32 R0, RZ, RZ, -0x1 ;  /* 0xffffffffff007424 */ /* 0x000fc800078e00ff */
[----:B------:R-:W-:Y:S05]  /*8910*/  @P1 BRA `(.L_x_178) ;  /* 0x0000000400501947 */ /* 0x000fea0003800000 */
[----:B------:R-:W0:Y:S01]  /*8920*/  S2UR UR8, SR_CTAID.X ;  /* 0x00000000000879c3 */ /* 0x000e220000002500 */
[----:B------:R-:W-:Y:S01]  /*8930*/  ULDC.64 UR10, c[0x0][0x628] ;  /* 0x00018a00000a7ab9 */ /* 0x000fe20000000a00 */
[----:B------:R-:W-:Y:S01]  /*8940*/  ULDC UR9, c[0x0][0x150] ;  /* 0x0000540000097ab9 */ /* 0x000fe20000000800 */
[----:B------:R-:W-:Y:S01]  /*8950*/  ISETP.NE.U32.AND P1, PT, RZ, UR10, PT ;  /* 0x0000000aff007c0c */ /* 0x000fe2000bf25070 */
[----:B------:R-:W-:Y:S01]  /*8960*/  ULDC UR12, c[0x0][0x630] ;  /* 0x00018c00000c7ab9 */ /* 0x000fe20000000800 */
[----:B------:R-:W-:Y:S01]  /*8970*/  ULDC UR16, c[0x0][0x154] ;  /* 0x0000550000107ab9 */ /* 0x000fe20000000800 */
[----:B------:R-:W-:Y:S01]  /*8980*/  IMAD.MOV.U32 R4, RZ, RZ, R2 ;  /* 0x000000ffff047224 */ /* 0x000fe200078e0002 */
[----:B------:R-:W-:Y:S01]  /*8990*/  ISETP.NE.AND.EX P1, PT, RZ, UR11, PT, P1 ;  /* 0x0000000bff007c0c */ /* 0x000fe2000bf25310 */
[----:B------:R-:W1:Y:S01]  /*89a0*/  S2UR UR15, SR_CTAID.Y ;  /* 0x00000000000f79c3 */ /* 0x000e620000002600 */
[----:B------:R-:W-:Y:S01]  /*89b0*/  IMAD.MOV.U32 R5, RZ, RZ, R3 ;  /* 0x000000ffff057224 */ /* 0x000fe200078e0003 */
[----:B0-----:R-:W-:-:S05]  /*89c0*/  I2FP.F32.U32 R0, UR8 ;  /* 0x0000000800007c45 */ /* 0x001fca0008201000 */
[----:B------:R-:W-:-:S05]  /*89d0*/  FMUL R14, R0, UR9 ;  /* 0x00000009000e7c20 */ /* 0x000fca0008400000 */
[----:B------:R-:W-:Y:S05]  /*89e0*/  @!P1 BRA `(.L_x_179) ;  /* 0x0000000000289947 */ /* 0x000fea0003800000 */
[----:B------:R-:W-:Y:S02]  /*89f0*/  ULDC UR9, c[0x0][0x634] ;  /* 0x00018d0000097ab9 */ /* 0x000fe40000000800 */
[----:B------:R-:W-:-:S05]  /*8a00*/  IADD3 R9, P1, R2, UR9, RZ ;  /* 0x0000000902097c10 */ /* 0x000fca000ff3e0ff */
[----:B------:R-:W-:-:S04]  /*8a10*/  IMAD.X R13, RZ, RZ, R3, P1 ;  /* 0x000000ffff0d7224 */ /* 0x000fc800008e0603 */
[----:B------:R-:W-:-:S04]  /*8a20*/  IMAD.WIDE.U32 R6, R13, UR10, RZ ;  /* 0x0000000a0d067c25 */ /* 0x000fc8000f8e00ff */
[----:B------:R-:W-:-:S04]  /*8a30*/  IMAD.WIDE.U32 R6, P1, R9, UR11, R6 ;  /* 0x0000000b09067c25 */ /* 0x000fc8000f820006 */
[----:B------:R-:W-:-:S04]  /*8a40*/  IMAD.WIDE.U32 R8, R9, UR10, RZ ;  /* 0x0000000a09087c25 */ /* 0x000fc8000f8e00ff */
[----:B------:R-:W-:Y:S01]  /*8a50*/  IMAD.X R5, RZ, RZ, RZ, P1 ;  /* 0x000000ffff057224 */ /* 0x000fe200008e06ff */
[----:B------:R-:W-:Y:S01]  /*8a60*/  IADD3 RZ, P1, R9, R6, RZ ;  /* 0x0000000609ff7210 */ /* 0x000fe20007f3e0ff */
[----:B------:R-:W-:-:S04]  /*8a70*/  IMAD.MOV.U32 R4, RZ, RZ, R7 ;  /* 0x000000ffff047224 */ /* 0x000fc800078e0007 */
[----:B------:R-:W-:-:S08]  /*8a80*/  IMAD.WIDE.U32.X R4, R13, UR11, R4, P1 ;  /* 0x0000000b0d047c25 */ /* 0x000fd000088e0404 */
.L_x_179:
[--C-:B------:R-:W-:Y:S01]  /*8a90*/  SHF.R.U64 R0, R4, UR12, R5.reuse ;  /* 0x0000000c04007c19 */ /* 0x100fe20008001205 */
[----:B------:R-:W0:Y:S01]  /*8aa0*/  F2I.U32.TRUNC.NTZ R14, R14 ;  /* 0x0000000e000e7305 */ /* 0x000e22000020f000 */
[----:B------:R-:W-:Y:S01]  /*8ab0*/  SHF.R.U32.HI R4, RZ, UR12, R5 ;  /* 0x0000000cff047c19 */ /* 0x000fe20008011605 */
[----:B------:R-:W-:Y:S01]  /*8ac0*/  ULDC.64 UR10, c[0x0][0x620] ;  /* 0x00018800000a7ab9 */ /* 0x000fe20000000a00 */
[----:B------:R-:W-:Y:S01]  /*8ad0*/  IADD3 R7, P1, RZ, -R0, RZ ;  /* 0x80000000ff077210 */ /* 0x000fe20007f3e0ff */
[----:B------:R-:W2:Y:S01]  /*8ae0*/  LDC R16, c[0x0][0x610] ;  /* 0x00018400ff107b82 */ /* 0x000ea20000000800 */
[----:B-1----:R-:W-:Y:S01]  /*8af0*/  I2FP.F32.U32 R6, UR15 ;  /* 0x0000000f00067c45 */ /* 0x002fe20008201000 */
[----:B------:R-:W-:Y:S01]  /*8b00*/  ULDC UR12, c[0x0][0x658] ;  /* 0x00019600000c7ab9 */ /* 0x000fe20000000800 */
[----:B------:R-:W-:Y:S01]  /*8b10*/  ULDC UR18, c[0x0][0x648] ;  /* 0x0001920000127ab9 */ /* 0x000fe20000000800 */
[----:B------:R-:W-:Y:S02]  /*8b20*/  IMAD.X R4, RZ, RZ, ~R4, P1 ;  /* 0x000000ffff047224 */ /* 0x000fe400008e0e04 */
[----:B------:R-:W-:Y:S01]  /*8b30*/  FMUL R8, R6, UR16 ;  /* 0x0000001006087c20 */ /* 0x000fe20008400000 */
[----:B------:R-:W-:Y:S01]  /*8b40*/  ULDC.64 UR16, c[0x0][0x640] ;  /* 0x0001900000107ab9 */ /* 0x000fe20000000a00 */
[----:B------:R-:W-:Y:S01]  /*8b50*/  IMAD R6, R4, UR10, RZ ;  /* 0x0000000a04067c24 */ /* 0x000fe2000f8e02ff */
[----:B------:R-:W-:Y:S01]  /*8b60*/  ISETP.NE.U32.AND P1, PT, RZ, UR16, PT ;  /* 0x00000010ff007c0c */ /* 0x000fe2000bf25070 */
[C---:B------:R-:W-:Y:S01]  /*8b70*/  IMAD.WIDE.U32 R4, R7.reuse, UR10, R2 ;  /* 0x0000000a07047c25 */ /* 0x040fe2000f8e0002 */
[----:B0-----:R-:W-:Y:S01]  /*8b80*/  R2UR UR9, R14 ;  /* 0x000000000e0972ca */ /* 0x001fe200000e0000 */
[----:B------:R-:W0:Y:S01]  /*8b90*/  F2I.U32.TRUNC.NTZ R8, R8 ;  /* 0x0000000800087305 */ /* 0x000e22000020f000 */
[----:B------:R-:W-:Y:S01]  /*8ba0*/  ULDC UR10, c[0x0][0x618] ;  /* 0x00018600000a7ab9 */ /* 0x000fe20000000800 */
[----:B------:R-:W-:Y:S01]  /*8bb0*/  IMAD R7, R7, UR11, R6 ;  /* 0x0000000b07077c24 */ /* 0x000fe2000f8e0206 */
[----:B------:R-:W-:-:S03]  /*8bc0*/  ISETP.NE.AND.EX P1, PT, RZ, UR17, PT, P1 ;  /* 0x00000011ff007c0c */ /* 0x000fc6000bf25310 */
[----:B------:R-:W-:-:S05]  /*8bd0*/  IMAD.IADD R5, R5, 0x1, R7 ;  /* 0x0000000105057824 */ /* 0x000fca00078e0207 */
[--C-:B------:R-:W-:Y:S02]  /*8be0*/  SHF.R.U64 R14, R4, UR10, R5.reuse ;  /* 0x0000000a040e7c19 */ /* 0x100fe40008001205 */
[----:B------:R-:W-:Y:S01]  /*8bf0*/  SHF.R.U32.HI R5, RZ, UR10, R5 ;  /* 0x0000000aff057c19 */ /* 0x000fe20008011605 */
[----:B------:R-:W-:Y:S01]  /*8c00*/  ULDC UR10, c[0x0][0x608] ;  /* 0x00018200000a7ab9 */ /* 0x000fe20000000800 */
[----:B0-----:R-:W-:Y:S02]  /*8c10*/  R2UR UR11, R8 ;  /* 0x00000000080b72ca */ /* 0x001fe400000e0000 */
[--C-:B------:R-:W-:Y:S02]  /*8c20*/  SHF.R.U64 R15, R14, UR10, R5.reuse ;  /* 0x0000000a0e0f7c19 */ /* 0x100fe40008001205 */
[----:B------:R-:W-:Y:S01]  /*8c30*/  SHF.R.U32.HI R4, RZ, UR10, R5 ;  /* 0x0000000aff047c19 */ /* 0x000fe20008011605 */
[----:B------:R-:W-:-:S03]  /*8c40*/  UIADD3 UR10, -UR9, URZ, URZ ;  /* 0x0000003f090a7290 */ /* 0x000fc6000fffe13f */
[--C-:B------:R-:W-:Y:S01]  /*8c50*/  SHF.R.U64 R17, R15, UR12, R4.reuse ;  /* 0x0000000c0f117c19 */ /* 0x100fe20008001204 */
[----:B------:R-:W-:Y:S01]  /*8c60*/  ULDC UR9, c[0x0][0x144] ;  /* 0x0000510000097ab9 */ /* 0x000fe20000000800 */
[----:B------:R-:W-:-:S03]  /*8c70*/  SHF.R.U32.HI R5, RZ, UR12, R4 ;  /* 0x0000000cff057c19 */ /* 0x000fc60008011604 */
[----:B------:R-:W-:Y:S01]  /*8c80*/  IMAD.MOV.U32 R4, RZ, RZ, R17 ;  /* 0x000000ffff047224 */ /* 0x000fe200078e0011 */
[----:B------:R-:W-:Y:S06]  /*8c90*/  @!P1 BRA `(.L_x_180) ;  /* 0x0000000000289947 */ /* 0x000fec0003800000 */
        /* <DEDUP_REMOVED lines=10> */
.L_x_180:
[----:B------:R-:W-:Y:S01]  /*8d40*/  UIADD3 UR11, -UR11, URZ, URZ ;  /* 0x0000003f0b0b7290 */ /* 0x000fe2000fffe13f */
[----:B------:R-:W-:Y:S01]  /*8d50*/  SHF.R.U64 R5, R4, UR18, R5 ;  /* 0x0000001204057c19 */ /* 0x000fe20008001205 */
[----:B------:R-:W-:Y:S01]  /*8d60*/  UIMAD UR8, UR9, UR10, UR8 ;  /* 0x0000000a090872a4 */ /* 0x000fe2000f8e0208 */
[----:B------:R-:W-:Y:S02]  /*8d70*/  LOP3.LUT R4, R15, UR6, RZ, 0xc0, !PT ;  /* 0x000000060f047c12 */ /* 0x000fe4000f8ec0ff */
[----:B------:R-:W-:Y:S01]  /*8d80*/  ULDC UR9, c[0x0][0x148] ;  /* 0x0000520000097ab9 */ /* 0x000fe20000000800 */
[----:B------:R-:W-:Y:S01]  /*8d90*/  IMAD.MOV R6, RZ, RZ, -R5 ;  /* 0x000000ffff067224 */ /* 0x000fe200078e0a05 */
[----:B------:R-:W-:Y:S01]  /*8da0*/  @UP2 UIMAD UR8, UR9, UR11, UR15 ;  /* 0x0000000b090822a4 */ /* 0x000fe2000f8e020f */
[----:B------:R-:W-:Y:S01]  /*8db0*/  IMAD R5, R5, UR5, R4 ;  /* 0x0000000505057c24 */ /* 0x000fe2000f8e0204 */
[----:B------:R-:W-:Y:S01]  /*8dc0*/  LOP3.LUT R7, R14, UR4, RZ, 0xc0, !PT ;  /* 0x000000040e077c12 */ /* 0x000fe2000f8ec0ff */
[----:B------:R-:W-:Y:S01]  /*8dd0*/  ULDC UR9, c[0x0][0x638] ;  /* 0x00018e0000097ab9 */ /* 0x000fe20000000800 */
[----:B------:R-:W-:Y:S01]  /*8de0*/  PLOP3.LUT P1, PT, PT, PT, UP2, 0x80, 0x0 ;  /* 0x000000000000781c */ /* 0x000fe20003f2f028 */
[----:B------:R-:W-:-:S02]  /*8df0*/  IMAD R4, R6, UR9, R17 ;  /* 0x0000000906047c24 */ /* 0x000fc4000f8e0211 */
[----:B--2---:R-:W-:Y:S01]  /*8e00*/  IMAD R5, R5, R16, UR8 ;  /* 0x0000000805057e24 */ /* 0x004fe2000f8e0210 */
[----:B------:R-:W-:Y:S01]  /*8e10*/  ULDC UR8, c[0x0][0x600] ;  /* 0x0001800000087ab9 */ /* 0x000fe20000000800 */
[----:B------:R-:W-:Y:S02]  /*8e20*/  IMAD.MOV.U32 R6, RZ, RZ, 0x1 ;  /* 0x00000001ff067424 */ /* 0x000fe400078e00ff */
[----:B------:R-:W-:-:S05]  /*8e30*/  IMAD R8, R4, UR8, R7 ;  /* 0x0000000804087c24 */ /* 0x000fca000f8e0207 */
[----:B------:R-:W-:Y:S02]  /*8e40*/  SEL R4, R8, R5, !P1 ;  /* 0x0000000508047207 */ /* 0x000fe40004800000 */
[----:B------:R-:W-:-:S07]  /*8e50*/  SEL R5, R5, R8, !P1 ;  /* 0x0000000805057207 */ /* 0x000fce0004800000 */
.L_x_178:
[----:B------:R-:W-:Y:S05]  /*8e60*/  BSYNC B1 ;  /* 0x0000000000017941 */ /* 0x000fea0003800000 */
.L_x_177:
[----:B------:R-:W-:-:S13]  /*8e70*/  LOP3.LUT P1, RZ, R6, 0xff, RZ, 0xc0, !PT ;  /* 0x000000ff06ff7812 */ /* 0x000fda000782c0ff */
[----:B------:R-:W-:Y:S05]  /*8e80*/  @P1 BRA `(.L_x_181) ;  /* 0xfffffff4003c1947 */ /* 0x000fea000383ffff */
[----:B------:R-:W-:Y:S05]  /*8e90*/  BSYNC B0 ;  /* 0x0000000000007941 */ /* 0x000fea0003800000 */
.L_x_169:
[----:B------:R-:W-:-:S03]  /*8ea0*/  UMOV UR8, 0xffffffff ;  /* 0xffffffff00087882 */ /* 0x000fc60000000000 */
[----:B------:R-:W-:Y:S05]  /*8eb0*/  BRA.DIV UR8, `(.L_x_182) ;  /* 0x0000000608487947 */ /* 0x000fea000b800000 */
[----:B------:R-:W-:-:S13]  /*8ec0*/  ELECT P0, URZ, PT ;  /* 0x00000000003f782f */ /* 0x000fda0003800000 */
.L_x_198:
[----:B------:R-:W-:Y:S04]  /*8ed0*/  BSSY B0, `(.L_x_183) ;  /* 0x000002c000007945 */ /* 0x000fe80003800000 */
[----:B------:R-:W-:Y:S05]  /*8ee0*/  @!P0 BRA `(.L_x_184) ;  /* 0x0000000000a88947 */ /* 0x000fea0003800000 */
[----:B------:R-:W-:-:S04]  /*8ef0*/  ULOP3.LUT UR8, UR13, 0x2, URZ, 0xfc, !UPT ;  /* 0x000000020d087892 */ /* 0x000fc8000f8efc3f */
[----:B------:R-:W-:-:S06]  /*8f00*/  UISETP.NE.AND UP0, UPT, UR8, 0x3, UPT ;  /* 0x000000030800788c */ /* 0x000fcc000bf05270 */
[----:B------:R-:W-:-:S13]  /*8f10*/  PLOP3.LUT P0, PT, PT, PT, UP0, 0x80, 0x0 ;  /* 0x000000000000781c */ /* 0x000fda0003f0f008 */
[----:B------:R-:W-:Y:S05]  /*8f20*/  @!P0 BRA `(.L_x_185) ;  /* 0x0000000000048947 */ /* 0x000fea0003800000 */
[----:B------:R-:W-:Y:S01]  /*8f30*/  BPT.TRAP 0x1 ;  /* 0x000000040000795c */ /* 0x000fe20000300000 */
.L_x_185:
[----:B------:R-:W0:Y:S01]  /*8f40*/  S2R R3, SR_CgaCtaId ;  /* 0x0000000000037919 */ /* 0x000e220000008800 */
[----:B------:R-:W-:Y:S02]  /*8f50*/  MOV R0, 0x400 ;  /* 0x0000040000007802 */ /* 0x000fe40000000f00 */
[----:B------:R-:W-:Y:S02]  /*8f60*/  SHF.L.U32 R2, R10, 0x1f, RZ ;  /* 0x0000001f0a027819 */ /* 0x000fe400000006ff */
[----:B0-----:R-:W-:-:S05]  /*8f70*/  LEA R0, R3, R0, 0x18 ;  /* 0x0000000003007211 */ /* 0x001fca00078ec0ff */
[----:B------:R-:W-:-:S04]  /*8f80*/  VIADD R0, R0, 0x20 ;  /* 0x0000002000007836 */ /* 0x000fc80000000000 */
[C---:B------:R-:W-:Y:S02]  /*8f90*/  IMAD R5, R11.reuse, 0x8, R0 ;  /* 0x000000080b057824 */ /* 0x040fe400078e0200 */
[----:B------:R-:W-:Y:S02]  /*8fa0*/  VIADD R11, R11, 0x1 ;  /* 0x000000010b0b7836 */ /* 0x000fe40000000000 */
[----:B------:R-:W0:Y:S03]  /*8fb0*/  SYNCS.PHASECHK.TRANS64.TRYWAIT P0, [R5+URZ], R2 ;  /* 0x00000002050075a7 */ /* 0x000e26000800017f */
[----:B------:R-:W-:-:S04]  /*8fc0*/  ISETP.NE.AND P1, PT, R11, 0x4, PT ;  /* 0x000000040b00780c */ /* 0x000fc80003f25270 */
[----:B------:R-:W-:Y:S02]  /*8fd0*/  SEL R3, RZ, 0x1, P1 ;  /* 0x00000001ff037807 */ /* 0x000fe40000800000 */
[----:B------:R-:W-:Y:S02]  /*8fe0*/  SEL R11, R11, RZ, P1 ;  /* 0x000000ff0b0b7207 */ /* 0x000fe40000800000 */
[----:B------:R-:W-:-:S03]  /*8ff0*/  LOP3.LUT R10, R10, R3, RZ, 0x3c, !PT ;  /* 0x000000030a0a7212 */ /* 0x000fc600078e3cff */
[----:B------:R-:W-:Y:S01]  /*9000*/  IMAD R7, R11, 0x8, R0 ;  /* 0x000000080b077824 */ /* 0x000fe200078e0200 */
[----:B------:R-:W-:Y:S01]  /*9010*/  SHF.L.U32 R4, R10, 0x1f, RZ ;  /* 0x0000001f0a047819 */ /* 0x000fe200000006ff */
[----:B0-----:R-:W-:Y:S06]  /*9020*/  @!P0 BRA `(.L_x_186) ;  /* 0x0000000400108947 */ /* 0x001fec0003800000 */
.L_x_199:
[----:B------:R-:W1:Y:S01]  /*9030*/  SYNCS.PHASECHK.TRANS64.TRYWAIT P0, [R7+URZ], R4 ;  /* 0x00000004070075a7 */ /* 0x000e62000800017f */
[----:B0-----:R-:W-:-:S05]  /*9040*/  VIADD R2, R11, 0x1 ;  /* 0x000000010b027836 */ /* 0x001fca0000000000 */
[----:B------:R-:W-:-:S04]  /*9050*/  ISETP.NE.AND P1, PT, R2, 0x4, PT ;  /* 0x000000040200780c */ /* 0x000fc80003f25270 */
[----:B------:R-:W-:Y:S02]  /*9060*/  SEL R3, RZ, 0x1, P1 ;  /* 0x00000001ff037807 */ /* 0x000fe40000800000 */
[----:B------:R-:W-:Y:S02]  /*9070*/  SEL R9, R2, RZ, P1 ;  /* 0x000000ff02097207 */ /* 0x000fe40000800000 */
[----:B------:R-:W-:-:S03]  /*9080*/  LOP3.LUT R11, R10, R3, RZ, 0x3c, !PT ;  /* 0x000000030a0b7212 */ /* 0x000fc600078e3cff */
[----:B------:R-:W-:Y:S01]  /*9090*/  IMAD R6, R9, 0x8, R0 ;  /* 0x0000000809067824 */ /* 0x000fe200078e0200 */
[----:B------:R-:W-:Y:S01]  /*90a0*/  SHF.L.U32 R5, R11, 0x1f, RZ ;  /* 0x0000001f0b057819 */ /* 0x000fe200000006ff */
[----:B-1----:R-:W-:Y:S06]  /*90b0*/  @!P0 BRA `(.L_x_187) ;  /* 0x0000000400008947 */ /* 0x002fec0003800000 */
.L_x_200:
[----:B------:R-:W1:Y:S01]  /*90c0*/  SYNCS.PHASECHK.TRANS64.TRYWAIT P0, [R6+URZ], R5 ;  /* 0x00000005060075a7 */ /* 0x000e62000800017f */
[----:B------:R-:W-:-:S05]  /*90d0*/  VIADD R2, R9, 0x1 ;  /* 0x0000000109027836 */ /* 0x000fca0000000000 */
[----:B------:R-:W-:-:S04]  /*90e0*/  ISETP.NE.AND P1, PT, R2, 0x4, PT ;  /* 0x000000040200780c */ /* 0x000fc80003f25270 */
[----:B0-----:R-:W-:Y:S02]  /*90f0*/  SEL R4, RZ, 0x1, P1 ;  /* 0x00000001ff047807 */ /* 0x001fe40000800000 */
[----:B------:R-:W-:Y:S02]  /*9100*/  SEL R3, R2, RZ, P1 ;  /* 0x000000ff02037207 */ /* 0x000fe40000800000 */
[----:B------:R-:W-:Y:S01]  /*9110*/  LOP3.LUT R4, R11, R4, RZ, 0x3c, !PT ;  /* 0x000000040b047212 */ /* 0x000fe200078e3cff */
[----:B-1----:R-:W-:Y:S06]  /*9120*/  @!P0 BRA `(.L_x_188) ;  /* 0x0000000000f88947 */ /* 0x002fec0003800000 */
.L_x_201:
[----:B------:R-:W-:Y:S01]  /*9130*/  IMAD R3, R3, 0x8, R0 ;  /* 0x0000000803037824 */ /* 0x000fe200078e0200 */
[----:B------:R-:W-:-:S07]  /*9140*/  SHF.L.U32 R0, R4, 0x1f, RZ ;  /* 0x0000001f04007819 */ /* 0x000fce00000006ff */
.L_x_189:
[----:B-1----:R1:W2:Y:S02]  /*9150*/  SYNCS.PHASECHK.TRANS64.TRYWAIT P0, [R3+URZ], R0 ;  /* 0x00000000030075a7 */ /* 0x0022a4000800017f */
[----:B--2---:R-:W-:Y:S05]  /*9160*/  @!P0 NANOSLEEP.SYNCS 0x989680 ;  /* 0x009896800000895d */ /* 0x004fea0003900000 */
[----:B------:R-:W2:Y:S02]  /*9170*/  @!P0 SYNCS.PHASECHK.TRANS64 P0, [R3+URZ], R0 ;  /* 0x00000000030085a7 */ /* 0x000ea4000800007f */
[----:B--2---:R-:W-:Y:S05]  /*9180*/  @!P0 BRA `(.L_x_189) ;  /* 0xfffffffc00f08947 */ /* 0x004fea000383ffff */
.L_x_184:
[----:B------:R-:W-:Y:S05]  /*9190*/  BSYNC B0 ;  /* 0x0000000000007941 */ /* 0x000fea0003800000 */
.L_x_183:
[----:B------:R-:W-:Y:S05]  /*91a0*/  EXIT ;  /* 0x000000000000794d */ /* 0x000fea0003800000 */
.L_x_14:
[----:B0-----:R0:W2:Y:S02]  /*91b0*/  SYNCS.PHASECHK.TRANS64.TRYWAIT P0, [R13+URZ+-0x8], R10 ;  /* 0xfffff80a0d0075a7 */ /* 0x0010a4000800017f */
[----:B--2---:R-:W-:Y:S05]  /*91c0*/  @!P0 NANOSLEEP.SYNCS 0x989680 ;  /* 0x009896800000895d */ /* 0x004fea0003900000 */
[----:B------:R-:W2:Y:S02]  /*91d0*/  @!P0 SYNCS.PHASECHK.TRANS64 P0, [R13+URZ+-0x8], R10 ;  /* 0xfffff80a0d0085a7 */ /* 0x000ea4000800007f */
[----:B--2---:R-:W-:Y:S05]  /*91e0*/  @!P0 BRA `(.L_x_14) ;  /* 0xfffffffc00f08947 */ /* 0x004fea000383ffff */
[----:B------:R-:W-:Y:S05]  /*91f0*/  BRA `(.L_x_190) ;  /* 0xffffff8000d47947 */ /* 0x000fea000383ffff */
.L_x_19:
[----:B--2---:R-:W-:-:S04]  /*9200*/  IMAD.U32 R11, RZ, RZ, UR4 ;  /* 0x00000004ff0b7e24 */ /* 0x004fc8000f8e00ff */
[----:B------:R2:W3:Y:S03]  /*9210*/  SYNCS.PHASECHK.TRANS64.TRYWAIT P0, [R11+URZ], R10 ;  /* 0x0000000a0b0075a7 */ /* 0x0004e6000800017f */
[----:B---3--:R-:W-:Y:S05]  /*9220*/  @!P0 NANOSLEEP.SYNCS 0x989680 ;  /* 0x009896800000895d */ /* 0x008fea0003900000 */
[----:B------:R-:W3:Y:S02]  /*9230*/  @!P0 SYNCS.PHASECHK.TRANS64 P0, [R11+URZ], R10 ;  /* 0x0000000a0b0085a7 */ /* 0x000ee4000800007f */
[----:B---3--:R-:W-:Y:S05]  /*9240*/  @!P0 BRA `(.L_x_19) ;  /* 0xfffffffc00ec8947 */ /* 0x008fea000383ffff */
[----:B------:R-:W-:Y:S05]  /*9250*/  BRA `(.L_x_18) ;  /* 0xffffff8800007947 */ /* 0x000fea000383ffff */
.L_x_25:
[----:B--2---:R-:W-:-:S04]  /*9260*/  IMAD.U32 R146, RZ, RZ, UR16 ;  /* 0x00000010ff927e24 */ /* 0x004fc8000f8e00ff */
[----:B------:R2:W3:Y:S03]  /*9270*/  SYNCS.PHASECHK.TRANS64.TRYWAIT P0, [R146+URZ], R11 ;  /* 0x0000000b920075a7 */ /* 0x0004e6000800017f */
[----:B---3--:R-:W-:Y:S05]  /*9280*/  @!P0 NANOSLEEP.SYNCS 0x989680 ;  /* 0x009896800000895d */ /* 0x008fea0003900000 */
[----:B------:R-:W3:Y:S02]  /*9290*/  @!P0 SYNCS.PHASECHK.TRANS64 P0, [R146+URZ], R11 ;  /* 0x0000000b920085a7 */ /* 0x000ee4000800007f */
[----:B---3--:R-:W-:Y:S05]  /*92a0*/  @!P0 BRA `(.L_x_25) ;  /* 0xfffffffc00ec8947 */ /* 0x008fea000383ffff */
[----:B------:R-:W-:Y:S05]  /*92b0*/  BRA `(.L_x_24) ;  /* 0xffffff9000687947 */ /* 0x000fea000383ffff */
.L_x_33:
[----:B---3--:R3:W4:Y:S02]  /*92c0*/  SYNCS.PHASECHK.TRANS64.TRYWAIT P0, [R13+URZ+0x8], R10 ;  /* 0x0000080a0d0075a7 */ /* 0x008724000800017f */
[----:B----4-:R-:W-:Y:S05]  /*92d0*/  @!P0 NANOSLEEP.SYNCS 0x989680 ;  /* 0x009896800000895d */ /* 0x010fea0003900000 */
[----:B------:R-:W4:Y:S02]  /*92e0*/  @!P0 SYNCS.PHASECHK.TRANS64 P0, [R13+URZ+0x8], R10 ;  /* 0x0000080a0d0085a7 */ /* 0x000f24000800007f */
[----:B----4-:R-:W-:Y:S05]  /*92f0*/  @!P0 BRA `(.L_x_33) ;  /* 0xfffffffc00f08947 */ /* 0x010fea000383ffff */
[----:B------:R-:W-:Y:S05]  /*9300*/  BRA `(.L_x_191) ;  /* 0xffffff9c00c87947 */ /* 0x000fea000383ffff */
.L_x_170:
[----:B------:R-:W-:Y:S01]  /*9310*/  BSSY B1, `(.L_x_192) ;  /* 0x0000006000017945 */ /* 0x000fe20003800000 */
[----:B------:R-:W-:-:S07]  /*9320*/  IMAD.MOV.U32 R6, RZ, RZ, -0x1 ;  /* 0xffffffffff067424 */ /* 0x000fce00078e00ff */
[----:B------:R-:W-:Y:S05]  /*9330*/  WARPSYNC.COLLECTIVE R6, `(.L_x_193) ;  /* 0x00000000060c7348 */ /* 0x000fea0003c00000 */
[----:B------:R-:W-:Y:S02]  /*9340*/  ELECT P1, UR62, PT ;  /* 0x00000000003e782f */ /* 0x000fe40003820000 */
[----:B------:R-:W-:Y:S01]  /*9350*/  MOV R6, UR62 ;  /* 0x0000003e00067c02 */ /* 0x000fe20008000f00 */
[----:B------:R-:W-:Y:S10]  /*9360*/  ENDCOLLECTIVE ;  /* 0x000000000000791b */ /* 0x000ff40003800000 */
.L_x_193:
[----:B------:R-:W-:Y:S05]  /*9370*/  BSYNC B1 ;  /* 0x0000000000017941 */ /* 0x000fea0003800000 */
.L_x_192:
[----:B------:R-:W-:Y:S05]  /*9380*/  BRA `(.L_x_194) ;  /* 0xfffffff000087947 */ /* 0x000fea000383ffff */
.L_x_173:
[----:B-1----:R1:W2:Y:S02]  /*9390*/  SYNCS.PHASECHK.TRANS64.TRYWAIT P1, [R13+URZ+0x20], R6 ;  /* 0x000020060d0075a7 */ /* 0x0022a4000802017f */
[----:B--2---:R-:W-:Y:S05]  /*93a0*/  @!P1 NANOSLEEP.SYNCS 0x989680 ;  /* 0x009896800000995d */ /* 0x004fea0003900000 */
[----:B------:R-:W2:Y:S02]  /*93b0*/  @!P1 SYNCS.PHASECHK.TRANS64 P1, [R13+URZ+0x20], R6 ;  /* 0x000020060d0095a7 */ /* 0x000ea4000802007f */
[----:B--2---:R-:W-:Y:S05]  /*93c0*/  @!P1 BRA `(.L_x_173) ;  /* 0xfffffffc00f09947 */ /* 0x004fea000383ffff */
[----:B------:R-:W-:Y:S05]  /*93d0*/  BRA `(.L_x_195) ;  /* 0xfffffff0003c7947 */ /* 0x000fea000383ffff */
.L_x_182:
[----:B------:R-:W-:Y:S01]  /*93e0*/  BSSY B0, `(.L_x_196) ;  /* 0x0000006000007945 */ /* 0x000fe20003800000 */
[----:B------:R-:W-:-:S07]  /*93f0*/  IMAD.MOV.U32 R6, RZ, RZ, -0x1 ;  /* 0xffffffffff067424 */ /* 0x000fce00078e00ff */
[----:B------:R-:W-:Y:S05]  /*9400*/  WARPSYNC.COLLECTIVE R6, `(.L_x_197) ;  /* 0x00000000060c7348 */ /* 0x000fea0003c00000 */
[----:B------:R-:W-:Y:S02]  /*9410*/  ELECT P1, UR62, PT ;  /* 0x00000000003e782f */ /* 0x000fe40003820000 */
[----:B------:R-:W-:Y:S01]  /*9420*/  MOV R6, UR62 ;  /* 0x0000003e00067c02 */ /* 0x000fe20008000f00 */
[----:B------:R-:W-:Y:S10]  /*9430*/  ENDCOLLECTIVE ;  /* 0x000000000000791b */ /* 0x000ff40003800000 */
.L_x_197:
[----:B------:R-:W-:Y:S05]  /*9440*/  BSYNC B0 ;  /* 0x0000000000007941 */ /* 0x000fea0003800000 */
.L_x_196:
[----:B------:R-:W-:Y:S01]  /*9450*/  PLOP3.LUT P0, PT, P1, PT, PT, 0x80, 0x0 ;  /* 0x000000000000781c */ /* 0x000fe20000f0f070 */
[----:B------:R-:W-:-:S12]  /*9460*/  BRA `(.L_x_198) ;  /* 0xfffffff800987947 */ /* 0x000fd8000383ffff */
.L_x_186:
[----:B0-----:R0:W1:Y:S02]  /*9470*/  SYNCS.PHASECHK.TRANS64.TRYWAIT P0, [R5+URZ], R2 ;  /* 0x00000002050075a7 */ /* 0x001064000800017f */
[----:B-1----:R-:W-:Y:S05]  /*9480*/  @!P0 NANOSLEEP.SYNCS 0x989680 ;  /* 0x009896800000895d */ /* 0x002fea0003900000 */
[----:B------:R-:W1:Y:S02]  /*9490*/  @!P0 SYNCS.PHASECHK.TRANS64 P0, [R5+URZ], R2 ;  /* 0x00000002050085a7 */ /* 0x000e64000800007f */
[----:B-1----:R-:W-:Y:S05]  /*94a0*/  @!P0 BRA `(.L_x_186) ;  /* 0xfffffffc00f08947 */ /* 0x002fea000383ffff */
[----:B------:R-:W-:Y:S05]  /*94b0*/  BRA `(.L_x_199) ;  /* 0xfffffff800dc7947 */ /* 0x000fea000383ffff */
.L_x_187:
[----:B0-----:R0:W1:Y:S02]  /*94c0*/  SYNCS.PHASECHK.TRANS64.TRYWAIT P0, [R7+URZ], R4 ;  /* 0x00000004070075a7 */ /* 0x001064000800017f */
[----:B-1----:R-:W-:Y:S05]  /*94d0*/  @!P0 NANOSLEEP.SYNCS 0x989680 ;  /* 0x009896800000895d */ /* 0x002fea0003900000 */
[----:B------:R-:W1:Y:S02]  /*94e0*/  @!P0 SYNCS.PHASECHK.TRANS64 P0, [R7+URZ], R4 ;  /* 0x00000004070085a7 */ /* 0x000e64000800007f */
[----:B-1----:R-:W-:Y:S05]  /*94f0*/  @!P0 BRA `(.L_x_187) ;  /* 0xfffffffc00f08947 */ /* 0x002fea000383ffff */
[----:B------:R-:W-:Y:S05]  /*9500*/  BRA `(.L_x_200) ;  /* 0xfffffff800ec7947 */ /* 0x000fea000383ffff */
.L_x_188:
[----:B0-----:R0:W1:Y:S02]  /*9510*/  SYNCS.PHASECHK.TRANS64.TRYWAIT P0, [R6+URZ], R5 ;  /* 0x00000005060075a7 */ /* 0x001064000800017f */
[----:B-1----:R-:W-:Y:S05]  /*9520*/  @!P0 NANOSLEEP.SYNCS 0x989680 ;  /* 0x009896800000895d */ /* 0x002fea0003900000 */
[----:B------:R-:W1:Y:S02]  /*9530*/  @!P0 SYNCS.PHASECHK.TRANS64 P0, [R6+URZ], R5 ;  /* 0x00000005060085a7 */ /* 0x000e64000800007f */
[----:B-1----:R-:W-:Y:S05]  /*9540*/  @!P0 BRA `(.L_x_188) ;  /* 0xfffffffc00f08947 */ /* 0x002fea000383ffff */
[----:B------:R-:W-:Y:S05]  /*9550*/  BRA `(.L_x_201) ;  /* 0xfffffff800f47947 */ /* 0x000fea000383ffff */
.L_x_202:
[----:B------:R-:W-:-:S00]  /*9560*/  BRA `(.L_x_202) ;  /* 0xfffffffc00fc7947 */ /* 0x000fc0000383ffff */
[----:B------:R-:W-:-:S00]  /*9570*/  NOP ;  /* 0x0000000000007918 */ /* 0x000fc00000000000 */
        /* <DEDUP_REMOVED lines=8> */
.L_x_203:


//--------------------- .nv.shared._ZN7cutlass13device_kernelINS_4gemm6kernel13GemmUniversalIN4cute5tupleIJiiiiEEENS1_10collective13CollectiveMmaINS1_37MainloopSm90TmaGmmaWarpSpecializedFP8ILi4ENS5_IJNS4_1CILi1EEESB_SB_EEENS1_32KernelTmaWarpSpecializedPingpongEEENS5_IJNSA_ILi64EEENSA_ILi128EEESG_EEENS_12float_e4m3_tENS5_IJlSB_lEEESI_SJ_NS4_8TiledMMAINS4_8MMA_AtomIJNS4_4SM904GMMA31MMA_64x128x32_F32E4M3E4M3_SS_TNILNSN_7ScaleInE1ELSP_1EEEEEENS4_6LayoutISC_NS5_IJNSA_ILi0EEEST_ST_EEEEENS5_IJNS4_10UnderscoreESW_SW_EEEEENS4_13SM90_TMA_LOADENS4_14ComposedLayoutINS4_7SwizzleILi3ELi4ELi3EEENS4_18smem_ptr_flag_bitsILi8EEENSS_INS5_IJNSA_ILi8EEESG_EEENS5_IJSG_SB_EEEEEEEvNS4_8identityESZ_S19_vS1A_EENS_8epilogue10collective6detail29Sm90TmaWarpSpecializedAdapterINS1D_15DefaultEpilogueISI_SJ_SJ_NS1C_6thread17LinearCombinationISI_Li1EffLNS1H_9ScaleType4KindE0ELNS_15FloatRoundStyleE2ESI_EENS1_15EpilogueDefaultEEEEEvvEEEEvNT_6ParamsE --------------------------
	.section	.nv.shared._ZN7cutlass13device_kernelINS_4gemm6kernel13GemmUniversalIN4cute5tupleIJiiiiEEENS1_10collective13CollectiveMmaINS1_37MainloopSm90TmaGmmaWarpSpecializedFP8ILi4ENS5_IJNS4_1CILi1EEESB_SB_EEENS1_32KernelTmaWarpSpecializedPingpongEEENS5_IJNSA_ILi64EEENSA_ILi128EEESG_EEENS_12float_e4m3_tENS5_IJlSB_lEEESI_SJ_NS4_8TiledMMAINS4_8MMA_AtomIJNS4_4SM904GMMA31MMA_64x128x32_F32E4M3E4M3_SS_TNILNSN_7ScaleInE1ELSP_1EEEEEENS4_6LayoutISC_NS5_IJNSA_ILi0EEEST_ST_EEEEENS5_IJNS4_10UnderscoreESW_SW_EEEEENS4_13SM90_TMA_LOADENS4_14ComposedLayoutINS4_7SwizzleILi3ELi4ELi3EEENS4_18smem_ptr_flag_bitsILi8EEENSS_INS5_IJNSA_ILi8EEESG_EEENS5_IJSG_SB_EEEEEEEvNS4_8identityESZ_S19_vS1A_EENS_8epilogue10collective6detail29Sm90TmaWarpSpecializedAdapterINS1D_15DefaultEpilogueISI_SJ_SJ_NS1C_6thread17LinearCombinationISI_Li1EffLNS1H_9ScaleType4KindE0ELNS_15FloatRoundStyleE2ESI_EENS1_15EpilogueDefaultEEEEEvvEEEEvNT_6ParamsE,"aw",@nobits
	.sectionflags	@""
	.align	16
	.zero		1024


//--------------------- .nv.shared.reserved.0     --------------------------
	.section	.nv.shared.reserved.0,"aw",@nobits
	.weak		__nv_reservedSMEM_offset_0_alias
	.size		__nv_reservedSMEM_offset_0_alias, 0, 0
	.other		__nv_reservedSMEM_offset_0_alias,@"STO_CUDA_RESERVED_SHARED STV_DEFAULT"
__nv_reservedSMEM_offset_0_alias:
	.zero		0


//--------------------- .nv.global                --------------------------
	.section	.nv.global,"aw",@nobits
.nv.global:
	.type		_ZN40_INTERNAL_d31a8380_4_k_cu_7b546922_291414cute1_E,@object
	.size		_ZN40_INTERNAL_d31a8380_4_k_cu_7b546922_291414cute1_E,(_ZN40_INTERNAL_d31a8380_4_k_cu_7b546922_291414cuda3std3__45__cpo6cbeginE - _ZN40_INTERNAL_d31a8380_4_k_cu_7b546922_291414cute1_E)
_ZN40_INTERNAL_d31a8380_4_k_cu_7b546922_291414cute1_E:
	.zero		1
	.type		_ZN40_INTERNAL_d31a8380_4_k_cu_7b546922_291414cuda3std3__45__cpo6cbeginE,@object
	.size		_ZN40_INTERNAL_d31a8380_4_k_cu_7b546922_291414cuda3std3__45__cpo6cbeginE,(_ZN40_INTERNAL_d31a8380_4_k_cu_7b546922_291414cuda3std3__48in_placeE - _ZN40_INTERNAL_d31a8380_4_k_cu_7b546922_291414cuda3std3__45__cpo6cbeginE)
_ZN40_INTERNAL_d31a8380_4_k_cu_7b546922_291414cuda3std3__45__cpo6cbeginE:
	.zero		1
	.type		_ZN40_INTERNAL_d31a8380_4_k_cu_7b546922_291414cuda3std3__48in_placeE,@object
	.size		_ZN40_INTERNAL_d31a8380_4_k_cu_7b546922_291414cuda3std3__48in_placeE,(_ZN40_INTERNAL_d31a8380_4_k_cu_7b546922_291414cuda3std6ranges3__45__cpo9iter_moveE - _ZN40_INTERNAL_d31a8380_4_k_cu_7b546922_291414cuda3std3__48in_placeE)
_ZN40_INTERNAL_d31a8380_4_k_cu_7b546922_291414cuda3std3__48in_placeE:
	.zero		1
	.type		_ZN40_INTERNAL_d31a8380_4_k_cu_7b546922_291414cuda3std6ranges3__45__cpo9iter_moveE,@object
	.size		_ZN40_INTERNAL_d31a8380_4_k_cu_7b546922_291414cuda3std6ranges3__45__cpo9iter_moveE,(_ZN40_INTERNAL_d31a8380_4_k_cu_7b546922_291414cuda3std3__45__cpo5beginE - _ZN40_INTERNAL_d31a8380_4_k_cu_7b546922_291414cuda3std6ranges3__45__cpo9iter_moveE)
_ZN40_INTERNAL_d31a8380_4_k_cu_7b546922_291414cuda3std6ranges3__45__cpo9iter_moveE:
	.zero		1
	.type		_ZN40_INTERNAL_d31a8380_4_k_cu_7b546922_291414cuda3std3__45__cpo5beginE,@object
	.size		_ZN40_INTERNAL_d31a8380_4_k_cu_7b546922_291414cuda3std3__45__cpo5beginE,(_ZN40_INTERNAL_d31a8380_4_k_cu_7b546922_291414cuda3std3__442_GLOBAL__N__d31a8380_4_k_cu_7b546922_291416ignoreE - _ZN40_INTERNAL_d31a8380_4_k_cu_7b546922_291414cuda3std3__45__cpo5beginE)
_ZN40_INTERNAL_d31a8380_4_k_cu_7b546922_291414cuda3std3__45__cpo5beginE:
	.zero		1
	.type		_ZN40_INTERNAL_d31a8380_4_k_cu_7b546922_291414cuda3std3__442_GLOBAL__N__d31a8380_4_k_cu_7b546922_291416ignoreE,@object
	.size		_ZN40_INTERNAL_d31a8380_4_k_cu_7b546922_291414cuda3std3__442_GLOBAL__N__d31a8380_4_k_cu_7b546922_291416ignoreE,(_ZN40_INTERNAL_d31a8380_4_k_cu_7b546922_291414cute7productE - _ZN40_INTERNAL_d31a8380_4_k_cu_7b546922_291414cuda3std3__442_GLOBAL__N__d31a8380_4_k_cu_7b546922_291416ignoreE)
_ZN40_INTERNAL_d31a8380_4_k_cu_7b546922_291414cuda3std3__442_GLOBAL__N__d31a8380_4_k_cu_7b546922_291416ignoreE:
	.zero		1
	.type		_ZN40_INTERNAL_d31a8380_4_k_cu_7b546922_291414cute7productE,@object
	.size		_ZN40_INTERNAL_d31a8380_4_k_cu_7b546922_291414cute7productE,(_ZN40_INTERNAL_d31a8380_4_k_cu_7b546922_291414cuda3std3__45__cpo3endE - _ZN40_INTERNAL_d31a8380_4_k_cu_7b546922_291414cute7productE)
_ZN40_INTERNAL_d31a8380_4_k_cu_7b546922_291414cute7productE:
	.zero		1
	.type		_ZN40_INTERNAL_d31a8380_4_k_cu_7b546922_291414cuda3std3__45__cpo3endE,@object
	.size		_ZN40_INTERNAL_d31a8380_4_k_cu_7b546922_291414cuda3std3__45__cpo3endE,(_ZN40_INTERNAL_d31a8380_4_k_cu_7b546922_291414cuda3std3__419piecewise_constructE - _ZN40_INTERNAL_d31a8380_4_k_cu_7b546922_291414cuda3std3__45__cpo3endE)
_ZN40_INTERNAL_d31a8380_4_k_cu_7b546922_291414cuda3std3__45__cpo3endE:
	.zero		1
	.type		_ZN40_INTERNAL_d31a8380_4_k_cu_7b546922_291414cuda3std3__419piecewise_constructE,@object
	.size		_ZN40_INTERNAL_d31a8380_4_k_cu_7b546922_291414cuda3std3__419piecewise_constructE,(_ZN40_INTERNAL_d31a8380_4_k_cu_7b546922_291414cuda3std3__45__cpo4cendE - _ZN40_INTERNAL_d31a8380_4_k_cu_7b546922_291414cuda3std3__419piecewise_constructE)
_ZN40_INTERNAL_d31a8380_4_k_cu_7b546922_291414cuda3std3__419piecewise_constructE:
	.zero		1
	.type		_ZN40_INTERNAL_d31a8380_4_k_cu_7b546922_291414cuda3std3__45__cpo4cendE,@object
	.size		_ZN40_INTERNAL_d31a8380_4_k_cu_7b546922_291414cuda3std3__45__cpo4cendE,(_ZN40_INTERNAL_d31a8380_4_k_cu_7b546922_291414cuda3std6ranges3__45__cpo4swapE - _ZN40_INTERNAL_d31a8380_4_k_cu_7b546922_291414cuda3std3__45__cpo4cendE)
_ZN40_INTERNAL_d31a8380_4_k_cu_7b546922_291414cuda3std3__45__cpo4cendE:
	.zero		1
	.type		_ZN40_INTERNAL_d31a8380_4_k_cu_7b546922_291414cuda3std6ranges3__45__cpo4swapE,@object
	.size		_ZN40_INTERNAL_d31a8380_4_k_cu_7b546922_291414cuda3std6ranges3__45__cpo4swapE,(.L_7 - _ZN40_INTERNAL_d31a8380_4_k_cu_7b546922_291414cuda3std6ranges3__45__cpo4swapE)
_ZN40_INTERNAL_d31a8380_4_k_cu_7b546922_291414cuda3std6ranges3__45__cpo4swapE:
	.zero		1
.L_7:


//--------------------- .nv.constant0._ZN7cutlass13device_kernelINS_4gemm6kernel13GemmUniversalIN4cute5tupleIJiiiiEEENS1_10collective13CollectiveMmaINS1_37MainloopSm90TmaGmmaWarpSpecializedFP8ILi4ENS5_IJNS4_1CILi1EEESB_SB_EEENS1_32KernelTmaWarpSpecializedPingpongEEENS5_IJNSA_ILi64EEENSA_ILi128EEESG_EEENS_12float_e4m3_tENS5_IJlSB_lEEESI_SJ_NS4_8TiledMMAINS4_8MMA_AtomIJNS4_4SM904GMMA31MMA_64x128x32_F32E4M3E4M3_SS_TNILNSN_7ScaleInE1ELSP_1EEEEEENS4_6LayoutISC_NS5_IJNSA_ILi0EEEST_ST_EEEEENS5_IJNS4_10UnderscoreESW_SW_EEEEENS4_13SM90_TMA_LOADENS4_14ComposedLayoutINS4_7SwizzleILi3ELi4ELi3EEENS4_18smem_ptr_flag_bitsILi8EEENSS_INS5_IJNSA_ILi8EEESG_EEENS5_IJSG_SB_EEEEEEEvNS4_8identityESZ_S19_vS1A_EENS_8epilogue10collective6detail29Sm90TmaWarpSpecializedAdapterINS1D_15DefaultEpilogueISI_SJ_SJ_NS1C_6thread17LinearCombinationISI_Li1EffLNS1H_9ScaleType4KindE0ELNS_15FloatRoundStyleE2ESI_EENS1_15EpilogueDefaultEEEEEvvEEEEvNT_6ParamsE --------------------------
	.section	.nv.constant0._ZN7cutlass13device_kernelINS_4gemm6kernel13GemmUniversalIN4cute5tupleIJiiiiEEENS1_10collective13CollectiveMmaINS1_37MainloopSm90TmaGmmaWarpSpecializedFP8ILi4ENS5_IJNS4_1CILi1EEESB_SB_EEENS1_32KernelTmaWarpSpecializedPingpongEEENS5_IJNSA_ILi64EEENSA_ILi128EEESG_EEENS_12float_e4m3_tENS5_IJlSB_lEEESI_SJ_NS4_8TiledMMAINS4_8MMA_AtomIJNS4_4SM904GMMA31MMA_64x128x32_F32E4M3E4M3_SS_TNILNSN_7ScaleInE1ELSP_1EEEEEENS4_6LayoutISC_NS5_IJNSA_ILi0EEEST_ST_EEEEENS5_IJNS4_10UnderscoreESW_SW_EEEEENS4_13SM90_TMA_LOADENS4_14ComposedLayoutINS4_7SwizzleILi3ELi4ELi3EEENS4_18smem_ptr_flag_bitsILi8EEENSS_INS5_IJNSA_ILi8EEESG_EEENS5_IJSG_SB_EEEEEEEvNS4_8identityESZ_S19_vS1A_EENS_8epilogue10collective6detail29Sm90TmaWarpSpecializedAdapterINS1D_15DefaultEpilogueISI_SJ_SJ_NS1C_6thread17LinearCombinationISI_Li1EffLNS1H_9ScaleType4KindE0ELNS_15FloatRoundStyleE2ESI_EENS1_15EpilogueDefaultEEEEEvvEEEEvNT_6ParamsE,"a",@progbits
	.sectionflags	@""
	.align	4
.nv.constant0._ZN7cutlass13device_kernelINS_4gemm6kernel13GemmUniversalIN4cute5tupleIJiiiiEEENS1_10collective13CollectiveMmaINS1_37MainloopSm90TmaGmmaWarpSpecializedFP8ILi4ENS5_IJNS4_1CILi1EEESB_SB_EEENS1_32KernelTmaWarpSpecializedPingpongEEENS5_IJNSA_ILi64EEENSA_ILi128EEESG_EEENS_12float_e4m3_tENS5_IJlSB_lEEESI_SJ_NS4_8TiledMMAINS4_8MMA_AtomIJNS4_4SM904GMMA31MMA_64x128x32_F32E4M3E4M3_SS_TNILNSN_7ScaleInE1ELSP_1EEEEEENS4_6LayoutISC_NS5_IJNSA_ILi0EEEST_ST_EEEEENS5_IJNS4_10UnderscoreESW_SW_EEEEENS4_13SM90_TMA_LOADENS4_14ComposedLayoutINS4_7SwizzleILi3ELi4ELi3EEENS4_18smem_ptr_flag_bitsILi8EEENSS_INS5_IJNSA_ILi8EEESG_EEENS5_IJSG_SB_EEEEEEEvNS4_8identityESZ_S19_vS1A_EENS_8epilogue10collective6detail29Sm90TmaWarpSpecializedAdapterINS1D_15DefaultEpilogueISI_SJ_SJ_NS1C_6thread17LinearCombinationISI_Li1EffLNS1H_9ScaleType4KindE0ELNS_15FloatRoundStyleE2ESI_EENS1_15EpilogueDefaultEEEEEvvEEEEvNT_6ParamsE:
	.zero		1664


//--------------------- SYMBOLS --------------------------

	.type		.nv.reservedSmem.offset0,@object
	.size		.nv.reservedSmem.offset0,0x4
